//
// Generated by NVIDIA NVVM Compiler
//
// Compiler Build ID: CL-36424714
// Cuda compilation tools, release 13.0, V13.0.88
// Based on NVVM 20.0.0
//

.version 9.0
.target sm_100
.address_size 64

	// .globl	_Z10fillSudokuPhS_PjPb
// _ZZ10fillSudokuPhS_PjPbE15sm_sudokuStatus has been demoted
// _ZZ10fillSudokuPhS_PjPbE21sm_usedDigitsBitmasks has been demoted
// _ZZ10fillSudokuPhS_PjPbE20sm_minPossibleDigits has been demoted
// _ZZ10fillSudokuPhS_PjPbE19sm_schedulingThread has been demoted

.visible .entry _Z10fillSudokuPhS_PjPb(
	.param .u64 .ptr .align 1 _Z10fillSudokuPhS_PjPb_param_0,
	.param .u64 .ptr .align 1 _Z10fillSudokuPhS_PjPb_param_1,
	.param .u64 .ptr .align 1 _Z10fillSudokuPhS_PjPb_param_2,
	.param .u64 .ptr .align 1 _Z10fillSudokuPhS_PjPb_param_3
)
{
	.reg .pred 	%p<138>;
	.reg .b16 	%rs<269>;
	.reg .b32 	%r<369>;
	.reg .b64 	%rd<135>;
	// demoted variable
	.shared .align 4 .u32 _ZZ10fillSudokuPhS_PjPbE15sm_sudokuStatus;
	// demoted variable
	.shared .align 2 .b8 _ZZ10fillSudokuPhS_PjPbE21sm_usedDigitsBitmasks[54];
	// demoted variable
	.shared .align 4 .u32 _ZZ10fillSudokuPhS_PjPbE20sm_minPossibleDigits;
	// demoted variable
	.shared .align 4 .u32 _ZZ10fillSudokuPhS_PjPbE19sm_schedulingThread;
	ld.param.u64 	%rd49, [_Z10fillSudokuPhS_PjPb_param_0];
	ld.param.u64 	%rd50, [_Z10fillSudokuPhS_PjPb_param_2];
	cvta.to.global.u64 	%rd1, %rd49;
	cvta.to.global.u64 	%rd2, %rd50;
	mov.u32 	%r1, %ctaid.x;
	mul.wide.u32 	%rd51, %r1, 4;
	add.s64 	%rd3, %rd2, %rd51;
	ld.global.u32 	%r91, [%rd3];
	setp.ne.s32 	%p1, %r91, 1;
	mov.u32 	%r92, %tid.x;
	setp.gt.u32 	%p2, %r92, 80;
	or.pred  	%p3, %p1, %p2;
	@%p3 bra 	$L__BB0_233;
	setp.ne.s32 	%p4, %r92, 0;
	@%p4 bra 	$L__BB0_3;
	mov.b32 	%r93, 0;
	st.shared.u32 	[_ZZ10fillSudokuPhS_PjPbE15sm_sudokuStatus], %r93;
$L__BB0_3:
	mul.lo.s32 	%r94, %r1, 81;
	cvt.u64.u32 	%rd52, %r94;
	add.s64 	%rd4, %rd1, %rd52;
	bar.sync 	0;
	ld.shared.u32 	%r37, [_ZZ10fillSudokuPhS_PjPbE15sm_sudokuStatus];
	setp.ne.s32 	%p5, %r37, 0;
	cvt.u64.u32 	%rd53, %r92;
	add.s64 	%rd5, %rd4, %rd53;
	@%p5 bra 	$L__BB0_137;
	cvt.u16.u32 	%rs100, %r92;
	add.s16 	%rs101, %rs100, -18;
	mov.u32 	%r95, _ZZ10fillSudokuPhS_PjPbE21sm_usedDigitsBitmasks;
	add.s32 	%r96, %r95, 36;
	and.b16  	%rs102, %rs101, 255;
	mul.wide.u16 	%r97, %rs102, 2;
	add.s32 	%r4, %r96, %r97;
	mul.lo.s16 	%rs103, %rs102, 171;
	shr.u16 	%rs104, %rs103, 9;
	mul.lo.s16 	%rs1, %rs104, 3;
	sub.s16 	%rs105, %rs101, %rs1;
	add.s16 	%rs106, %rs104, 1;
	mul.wide.u16 	%r5, %rs106, 3;
	mul.lo.s16 	%rs107, %rs105, 3;
	add.s16 	%rs108, %rs100, -9;
	add.s32 	%r98, %r95, 18;
	and.b16  	%rs109, %rs108, 255;
	mul.wide.u16 	%r99, %rs109, 2;
	add.s32 	%r6, %r98, %r99;
	cvt.u64.u16 	%rd54, %rs108;
	and.b64  	%rd55, %rd54, 255;
	shl.b32 	%r100, %r92, 1;
	add.s32 	%r7, %r95, %r100;
	mul.lo.s32 	%r101, %r92, 9;
	mul.lo.s16 	%rs110, %rs100, 57;
	shr.u16 	%rs111, %rs110, 9;
	mul.lo.s16 	%rs112, %rs111, 9;
	sub.s16 	%rs113, %rs100, %rs112;
	mul.wide.u16 	%r102, %rs111, 2;
	add.s32 	%r8, %r95, %r102;
	and.b16  	%rs114, %rs113, 255;
	mul.wide.u16 	%r103, %rs114, 2;
	add.s32 	%r9, %r98, %r103;
	mul.lo.s16 	%rs115, %rs100, 19;
	shr.u16 	%rs116, %rs115, 9;
	mul.lo.s16 	%rs117, %rs114, 86;
	shr.u16 	%rs118, %rs117, 8;
	mad.lo.s16 	%rs119, %rs116, 3, %rs118;
	and.b16  	%rs120, %rs119, 255;
	mul.wide.u16 	%r104, %rs120, 2;
	add.s32 	%r10, %r96, %r104;
	add.s16 	%rs2, %rs1, 3;
	and.b16  	%rs121, %rs2, 255;
	add.s16 	%rs3, %rs1, 1;
	and.b16  	%rs122, %rs3, 255;
	max.u16 	%rs123, %rs121, %rs122;
	sub.s16 	%rs124, %rs123, %rs1;
	and.b16  	%rs4, %rs124, 1;
	cvt.u32.u16 	%r105, %rs1;
	and.b32  	%r106, %r105, 255;
	mul.wide.u32 	%rd56, %r106, 9;
	cvt.u64.u16 	%rd57, %rs107;
	and.b64  	%rd6, %rd57, 255;
	add.s64 	%rd58, %rd56, %rd6;
	add.s64 	%rd7, %rd4, %rd58;
	add.s64 	%rd8, %rd4, %rd55;
	cvt.u64.u32 	%rd59, %r101;
	add.s64 	%rd9, %rd4, %rd59;
$L__BB0_5:
	setp.gt.u32 	%p6, %r92, 8;
	@%p6 bra 	$L__BB0_40;
	mov.b16 	%rs233, 0;
	st.shared.u16 	[%r7], %rs233;
	ld.global.u8 	%rs6, [%rd9];
	setp.eq.s16 	%p47, %rs6, 0;
	@%p47 bra 	$L__BB0_8;
	cvt.u32.u16 	%r217, %rs6;
	add.s32 	%r218, %r217, -1;
	mov.b32 	%r219, 1;
	shl.b32 	%r220, %r219, %r218;
	cvt.u16.u32 	%rs233, %r220;
	st.shared.u16 	[%r7], %rs233;
$L__BB0_8:
	ld.global.u8 	%rs9, [%rd9+1];
	setp.eq.s16 	%p48, %rs9, 0;
	@%p48 bra 	$L__BB0_12;
	cvt.u32.u16 	%r221, %rs233;
	cvt.u32.u16 	%r222, %rs9;
	add.s32 	%r223, %r222, -1;
	mov.b32 	%r224, 1;
	shl.b32 	%r11, %r224, %r223;
	and.b32  	%r225, %r11, %r221;
	setp.eq.s32 	%p49, %r225, 0;
	@%p49 bra 	$L__BB0_11;
	mov.b32 	%r226, 2;
	st.shared.u32 	[_ZZ10fillSudokuPhS_PjPbE15sm_sudokuStatus], %r226;
$L__BB0_11:
	cvt.u16.u32 	%rs153, %r11;
	or.b16  	%rs233, %rs233, %rs153;
	st.shared.u16 	[%r7], %rs233;
$L__BB0_12:
	ld.global.u8 	%rs12, [%rd9+2];
	setp.eq.s16 	%p50, %rs12, 0;
	@%p50 bra 	$L__BB0_16;
	cvt.u32.u16 	%r227, %rs233;
	cvt.u32.u16 	%r228, %rs12;
	add.s32 	%r229, %r228, -1;
	mov.b32 	%r230, 1;
	shl.b32 	%r12, %r230, %r229;
	and.b32  	%r231, %r12, %r227;
	setp.eq.s32 	%p51, %r231, 0;
	@%p51 bra 	$L__BB0_15;
	mov.b32 	%r232, 2;
	st.shared.u32 	[_ZZ10fillSudokuPhS_PjPbE15sm_sudokuStatus], %r232;
$L__BB0_15:
	cvt.u16.u32 	%rs154, %r12;
	or.b16  	%rs233, %rs233, %rs154;
	st.shared.u16 	[%r7], %rs233;
$L__BB0_16:
	ld.global.u8 	%rs15, [%rd9+3];
	setp.eq.s16 	%p52, %rs15, 0;
	@%p52 bra 	$L__BB0_20;
	cvt.u32.u16 	%r233, %rs233;
	cvt.u32.u16 	%r234, %rs15;
	add.s32 	%r235, %r234, -1;
	mov.b32 	%r236, 1;
	shl.b32 	%r13, %r236, %r235;
	and.b32  	%r237, %r13, %r233;
	setp.eq.s32 	%p53, %r237, 0;
	@%p53 bra 	$L__BB0_19;
	mov.b32 	%r238, 2;
	st.shared.u32 	[_ZZ10fillSudokuPhS_PjPbE15sm_sudokuStatus], %r238;
$L__BB0_19:
	cvt.u16.u32 	%rs155, %r13;
	or.b16  	%rs233, %rs233, %rs155;
	st.shared.u16 	[%r7], %rs233;
$L__BB0_20:
	ld.global.u8 	%rs18, [%rd9+4];
	setp.eq.s16 	%p54, %rs18, 0;
	@%p54 bra 	$L__BB0_24;
	cvt.u32.u16 	%r239, %rs233;
	cvt.u32.u16 	%r240, %rs18;
	add.s32 	%r241, %r240, -1;
	mov.b32 	%r242, 1;
	shl.b32 	%r14, %r242, %r241;
	and.b32  	%r243, %r14, %r239;
	setp.eq.s32 	%p55, %r243, 0;
	@%p55 bra 	$L__BB0_23;
	mov.b32 	%r244, 2;
	st.shared.u32 	[_ZZ10fillSudokuPhS_PjPbE15sm_sudokuStatus], %r244;
$L__BB0_23:
	cvt.u16.u32 	%rs156, %r14;
	or.b16  	%rs233, %rs233, %rs156;
	st.shared.u16 	[%r7], %rs233;
$L__BB0_24:
	ld.global.u8 	%rs21, [%rd9+5];
	setp.eq.s16 	%p56, %rs21, 0;
	@%p56 bra 	$L__BB0_28;
	cvt.u32.u16 	%r245, %rs233;
	cvt.u32.u16 	%r246, %rs21;
	add.s32 	%r247, %r246, -1;
	mov.b32 	%r248, 1;
	shl.b32 	%r15, %r248, %r247;
	and.b32  	%r249, %r15, %r245;
	setp.eq.s32 	%p57, %r249, 0;
	@%p57 bra 	$L__BB0_27;
	mov.b32 	%r250, 2;
	st.shared.u32 	[_ZZ10fillSudokuPhS_PjPbE15sm_sudokuStatus], %r250;
$L__BB0_27:
	cvt.u16.u32 	%rs157, %r15;
	or.b16  	%rs233, %rs233, %rs157;
	st.shared.u16 	[%r7], %rs233;
$L__BB0_28:
	ld.global.u8 	%rs24, [%rd9+6];
	setp.eq.s16 	%p58, %rs24, 0;
	@%p58 bra 	$L__BB0_32;
	cvt.u32.u16 	%r251, %rs233;
	cvt.u32.u16 	%r252, %rs24;
	add.s32 	%r253, %r252, -1;
	mov.b32 	%r254, 1;
	shl.b32 	%r16, %r254, %r253;
	and.b32  	%r255, %r16, %r251;
	setp.eq.s32 	%p59, %r255, 0;
	@%p59 bra 	$L__BB0_31;
	mov.b32 	%r256, 2;
	st.shared.u32 	[_ZZ10fillSudokuPhS_PjPbE15sm_sudokuStatus], %r256;
$L__BB0_31:
	cvt.u16.u32 	%rs158, %r16;
	or.b16  	%rs233, %rs233, %rs158;
	st.shared.u16 	[%r7], %rs233;
$L__BB0_32:
	ld.global.u8 	%rs27, [%rd9+7];
	setp.eq.s16 	%p60, %rs27, 0;
	@%p60 bra 	$L__BB0_36;
	cvt.u32.u16 	%r257, %rs233;
	cvt.u32.u16 	%r258, %rs27;
	add.s32 	%r259, %r258, -1;
	mov.b32 	%r260, 1;
	shl.b32 	%r17, %r260, %r259;
	and.b32  	%r261, %r17, %r257;
	setp.eq.s32 	%p61, %r261, 0;
	@%p61 bra 	$L__BB0_35;
	mov.b32 	%r262, 2;
	st.shared.u32 	[_ZZ10fillSudokuPhS_PjPbE15sm_sudokuStatus], %r262;
$L__BB0_35:
	cvt.u16.u32 	%rs159, %r17;
	or.b16  	%rs233, %rs233, %rs159;
	st.shared.u16 	[%r7], %rs233;
$L__BB0_36:
	ld.global.u8 	%rs30, [%rd9+8];
	setp.eq.s16 	%p62, %rs30, 0;
	@%p62 bra 	$L__BB0_114;
	cvt.u32.u16 	%r263, %rs233;
	cvt.u32.u16 	%r264, %rs30;
	add.s32 	%r265, %r264, -1;
	mov.b32 	%r266, 1;
	shl.b32 	%r18, %r266, %r265;
	and.b32  	%r267, %r18, %r263;
	setp.eq.s32 	%p63, %r267, 0;
	@%p63 bra 	$L__BB0_39;
	mov.b32 	%r268, 2;
	st.shared.u32 	[_ZZ10fillSudokuPhS_PjPbE15sm_sudokuStatus], %r268;
$L__BB0_39:
	cvt.u16.u32 	%rs160, %r18;
	or.b16  	%rs161, %rs233, %rs160;
	st.shared.u16 	[%r7], %rs161;
	bra.uni 	$L__BB0_114;
$L__BB0_40:
	setp.gt.u32 	%p7, %r92, 17;
	@%p7 bra 	$L__BB0_75;
	mov.b16 	%rs241, 0;
	st.shared.u16 	[%r6], %rs241;
	ld.global.u8 	%rs31, [%rd8];
	setp.eq.s16 	%p30, %rs31, 0;
	@%p30 bra 	$L__BB0_43;
	cvt.u32.u16 	%r165, %rs31;
	add.s32 	%r166, %r165, -1;
	mov.b32 	%r167, 1;
	shl.b32 	%r168, %r167, %r166;
	cvt.u16.u32 	%rs241, %r168;
	st.shared.u16 	[%r6], %rs241;
$L__BB0_43:
	ld.global.u8 	%rs34, [%rd8+9];
	setp.eq.s16 	%p31, %rs34, 0;
	@%p31 bra 	$L__BB0_47;
	cvt.u32.u16 	%r169, %rs241;
	cvt.u32.u16 	%r170, %rs34;
	add.s32 	%r171, %r170, -1;
	mov.b32 	%r172, 1;
	shl.b32 	%r19, %r172, %r171;
	and.b32  	%r173, %r19, %r169;
	setp.eq.s32 	%p32, %r173, 0;
	@%p32 bra 	$L__BB0_46;
	mov.b32 	%r174, 2;
	st.shared.u32 	[_ZZ10fillSudokuPhS_PjPbE15sm_sudokuStatus], %r174;
$L__BB0_46:
	cvt.u16.u32 	%rs143, %r19;
	or.b16  	%rs241, %rs241, %rs143;
	st.shared.u16 	[%r6], %rs241;
$L__BB0_47:
	ld.global.u8 	%rs37, [%rd8+18];
	setp.eq.s16 	%p33, %rs37, 0;
	@%p33 bra 	$L__BB0_51;
	cvt.u32.u16 	%r175, %rs241;
	cvt.u32.u16 	%r176, %rs37;
	add.s32 	%r177, %r176, -1;
	mov.b32 	%r178, 1;
	shl.b32 	%r20, %r178, %r177;
	and.b32  	%r179, %r20, %r175;
	setp.eq.s32 	%p34, %r179, 0;
	@%p34 bra 	$L__BB0_50;
	mov.b32 	%r180, 2;
	st.shared.u32 	[_ZZ10fillSudokuPhS_PjPbE15sm_sudokuStatus], %r180;
$L__BB0_50:
	cvt.u16.u32 	%rs144, %r20;
	or.b16  	%rs241, %rs241, %rs144;
	st.shared.u16 	[%r6], %rs241;
$L__BB0_51:
	ld.global.u8 	%rs40, [%rd8+27];
	setp.eq.s16 	%p35, %rs40, 0;
	@%p35 bra 	$L__BB0_55;
	cvt.u32.u16 	%r181, %rs241;
	cvt.u32.u16 	%r182, %rs40;
	add.s32 	%r183, %r182, -1;
	mov.b32 	%r184, 1;
	shl.b32 	%r21, %r184, %r183;
	and.b32  	%r185, %r21, %r181;
	setp.eq.s32 	%p36, %r185, 0;
	@%p36 bra 	$L__BB0_54;
	mov.b32 	%r186, 2;
	st.shared.u32 	[_ZZ10fillSudokuPhS_PjPbE15sm_sudokuStatus], %r186;
$L__BB0_54:
	cvt.u16.u32 	%rs145, %r21;
	or.b16  	%rs241, %rs241, %rs145;
	st.shared.u16 	[%r6], %rs241;
$L__BB0_55:
	ld.global.u8 	%rs43, [%rd8+36];
	setp.eq.s16 	%p37, %rs43, 0;
	@%p37 bra 	$L__BB0_59;
	cvt.u32.u16 	%r187, %rs241;
	cvt.u32.u16 	%r188, %rs43;
	add.s32 	%r189, %r188, -1;
	mov.b32 	%r190, 1;
	shl.b32 	%r22, %r190, %r189;
	and.b32  	%r191, %r22, %r187;
	setp.eq.s32 	%p38, %r191, 0;
	@%p38 bra 	$L__BB0_58;
	mov.b32 	%r192, 2;
	st.shared.u32 	[_ZZ10fillSudokuPhS_PjPbE15sm_sudokuStatus], %r192;
$L__BB0_58:
	cvt.u16.u32 	%rs146, %r22;
	or.b16  	%rs241, %rs241, %rs146;
	st.shared.u16 	[%r6], %rs241;
$L__BB0_59:
	ld.global.u8 	%rs46, [%rd8+45];
	setp.eq.s16 	%p39, %rs46, 0;
	@%p39 bra 	$L__BB0_63;
	cvt.u32.u16 	%r193, %rs241;
	cvt.u32.u16 	%r194, %rs46;
	add.s32 	%r195, %r194, -1;
	mov.b32 	%r196, 1;
	shl.b32 	%r23, %r196, %r195;
	and.b32  	%r197, %r23, %r193;
	setp.eq.s32 	%p40, %r197, 0;
	@%p40 bra 	$L__BB0_62;
	mov.b32 	%r198, 2;
	st.shared.u32 	[_ZZ10fillSudokuPhS_PjPbE15sm_sudokuStatus], %r198;
$L__BB0_62:
	cvt.u16.u32 	%rs147, %r23;
	or.b16  	%rs241, %rs241, %rs147;
	st.shared.u16 	[%r6], %rs241;
$L__BB0_63:
	ld.global.u8 	%rs49, [%rd8+54];
	setp.eq.s16 	%p41, %rs49, 0;
	@%p41 bra 	$L__BB0_67;
	cvt.u32.u16 	%r199, %rs241;
	cvt.u32.u16 	%r200, %rs49;
	add.s32 	%r201, %r200, -1;
	mov.b32 	%r202, 1;
	shl.b32 	%r24, %r202, %r201;
	and.b32  	%r203, %r24, %r199;
	setp.eq.s32 	%p42, %r203, 0;
	@%p42 bra 	$L__BB0_66;
	mov.b32 	%r204, 2;
	st.shared.u32 	[_ZZ10fillSudokuPhS_PjPbE15sm_sudokuStatus], %r204;
$L__BB0_66:
	cvt.u16.u32 	%rs148, %r24;
	or.b16  	%rs241, %rs241, %rs148;
	st.shared.u16 	[%r6], %rs241;
$L__BB0_67:
	ld.global.u8 	%rs52, [%rd8+63];
	setp.eq.s16 	%p43, %rs52, 0;
	@%p43 bra 	$L__BB0_71;
	cvt.u32.u16 	%r205, %rs241;
	cvt.u32.u16 	%r206, %rs52;
	add.s32 	%r207, %r206, -1;
	mov.b32 	%r208, 1;
	shl.b32 	%r25, %r208, %r207;
	and.b32  	%r209, %r25, %r205;
	setp.eq.s32 	%p44, %r209, 0;
	@%p44 bra 	$L__BB0_70;
	mov.b32 	%r210, 2;
	st.shared.u32 	[_ZZ10fillSudokuPhS_PjPbE15sm_sudokuStatus], %r210;
$L__BB0_70:
	cvt.u16.u32 	%rs149, %r25;
	or.b16  	%rs241, %rs241, %rs149;
	st.shared.u16 	[%r6], %rs241;
$L__BB0_71:
	ld.global.u8 	%rs55, [%rd8+72];
	setp.eq.s16 	%p45, %rs55, 0;
	@%p45 bra 	$L__BB0_114;
	cvt.u32.u16 	%r211, %rs241;
	cvt.u32.u16 	%r212, %rs55;
	add.s32 	%r213, %r212, -1;
	mov.b32 	%r214, 1;
	shl.b32 	%r26, %r214, %r213;
	and.b32  	%r215, %r26, %r211;
	setp.eq.s32 	%p46, %r215, 0;
	@%p46 bra 	$L__BB0_74;
	mov.b32 	%r216, 2;
	st.shared.u32 	[_ZZ10fillSudokuPhS_PjPbE15sm_sudokuStatus], %r216;
$L__BB0_74:
	cvt.u16.u32 	%rs150, %r26;
	or.b16  	%rs151, %rs241, %rs150;
	st.shared.u16 	[%r6], %rs151;
	bra.uni 	$L__BB0_114;
$L__BB0_75:
	setp.gt.u32 	%p8, %r92, 26;
	@%p8 bra 	$L__BB0_114;
	cvt.u32.u16 	%r107, %rs1;
	and.b32  	%r108, %r107, 255;
	setp.le.u32 	%p9, %r5, %r108;
	mov.b16 	%rs125, 0;
	st.shared.u16 	[%r4], %rs125;
	@%p9 bra 	$L__BB0_114;
	setp.eq.s16 	%p10, %rs4, 0;
	mov.b16 	%rs254, 0;
	mov.u16 	%rs251, %rs1;
	@%p10 bra 	$L__BB0_88;
	ld.global.u8 	%rs56, [%rd7];
	setp.eq.s16 	%p11, %rs56, 0;
	mov.b16 	%rs254, 0;
	@%p11 bra 	$L__BB0_80;
	cvt.u32.u16 	%r109, %rs56;
	add.s32 	%r110, %r109, -1;
	mov.b32 	%r111, 1;
	shl.b32 	%r112, %r111, %r110;
	cvt.u16.u32 	%rs254, %r112;
	st.shared.u16 	[%r4], %rs254;
$L__BB0_80:
	ld.global.u8 	%rs59, [%rd7+1];
	setp.eq.s16 	%p12, %rs59, 0;
	@%p12 bra 	$L__BB0_84;
	cvt.u32.u16 	%r113, %rs254;
	cvt.u32.u16 	%r114, %rs59;
	add.s32 	%r115, %r114, -1;
	mov.b32 	%r116, 1;
	shl.b32 	%r27, %r116, %r115;
	and.b32  	%r117, %r27, %r113;
	setp.eq.s32 	%p13, %r117, 0;
	@%p13 bra 	$L__BB0_83;
	mov.b32 	%r118, 2;
	st.shared.u32 	[_ZZ10fillSudokuPhS_PjPbE15sm_sudokuStatus], %r118;
$L__BB0_83:
	cvt.u16.u32 	%rs128, %r27;
	or.b16  	%rs254, %rs254, %rs128;
	st.shared.u16 	[%r4], %rs254;
$L__BB0_84:
	ld.global.u8 	%rs62, [%rd7+2];
	setp.eq.s16 	%p14, %rs62, 0;
	mov.u16 	%rs251, %rs3;
	@%p14 bra 	$L__BB0_88;
	cvt.u32.u16 	%r119, %rs254;
	cvt.u32.u16 	%r120, %rs62;
	add.s32 	%r121, %r120, -1;
	mov.b32 	%r122, 1;
	shl.b32 	%r28, %r122, %r121;
	and.b32  	%r123, %r28, %r119;
	setp.eq.s32 	%p15, %r123, 0;
	@%p15 bra 	$L__BB0_87;
	mov.b32 	%r124, 2;
	st.shared.u32 	[_ZZ10fillSudokuPhS_PjPbE15sm_sudokuStatus], %r124;
$L__BB0_87:
	cvt.u16.u32 	%rs129, %r28;
	or.b16  	%rs254, %rs254, %rs129;
	st.shared.u16 	[%r4], %rs254;
	mov.u16 	%rs251, %rs3;
$L__BB0_88:
	and.b16  	%rs131, %rs3, 255;
	setp.ge.u16 	%p16, %rs131, %rs121;
	@%p16 bra 	$L__BB0_114;
$L__BB0_89:
	cvt.u32.u16 	%r125, %rs251;
	and.b32  	%r126, %r125, 255;
	mul.wide.u32 	%rd60, %r126, 9;
	add.s64 	%rd61, %rd60, %rd6;
	add.s64 	%rd10, %rd4, %rd61;
	ld.global.u8 	%rs68, [%rd10];
	setp.eq.s16 	%p17, %rs68, 0;
	@%p17 bra 	$L__BB0_93;
	cvt.u32.u16 	%r127, %rs254;
	cvt.u32.u16 	%r128, %rs68;
	add.s32 	%r129, %r128, -1;
	mov.b32 	%r130, 1;
	shl.b32 	%r29, %r130, %r129;
	and.b32  	%r131, %r29, %r127;
	setp.eq.s32 	%p18, %r131, 0;
	@%p18 bra 	$L__BB0_92;
	mov.b32 	%r132, 2;
	st.shared.u32 	[_ZZ10fillSudokuPhS_PjPbE15sm_sudokuStatus], %r132;
$L__BB0_92:
	cvt.u16.u32 	%rs132, %r29;
	or.b16  	%rs254, %rs254, %rs132;
	st.shared.u16 	[%r4], %rs254;
$L__BB0_93:
	ld.global.u8 	%rs71, [%rd10+1];
	setp.eq.s16 	%p19, %rs71, 0;
	@%p19 bra 	$L__BB0_97;
	cvt.u32.u16 	%r133, %rs254;
	cvt.u32.u16 	%r134, %rs71;
	add.s32 	%r135, %r134, -1;
	mov.b32 	%r136, 1;
	shl.b32 	%r30, %r136, %r135;
	and.b32  	%r137, %r30, %r133;
	setp.eq.s32 	%p20, %r137, 0;
	@%p20 bra 	$L__BB0_96;
	mov.b32 	%r138, 2;
	st.shared.u32 	[_ZZ10fillSudokuPhS_PjPbE15sm_sudokuStatus], %r138;
$L__BB0_96:
	cvt.u16.u32 	%rs133, %r30;
	or.b16  	%rs254, %rs254, %rs133;
	st.shared.u16 	[%r4], %rs254;
$L__BB0_97:
	ld.global.u8 	%rs74, [%rd10+2];
	setp.eq.s16 	%p21, %rs74, 0;
	@%p21 bra 	$L__BB0_101;
	cvt.u32.u16 	%r139, %rs254;
	cvt.u32.u16 	%r140, %rs74;
	add.s32 	%r141, %r140, -1;
	mov.b32 	%r142, 1;
	shl.b32 	%r31, %r142, %r141;
	and.b32  	%r143, %r31, %r139;
	setp.eq.s32 	%p22, %r143, 0;
	@%p22 bra 	$L__BB0_100;
	mov.b32 	%r144, 2;
	st.shared.u32 	[_ZZ10fillSudokuPhS_PjPbE15sm_sudokuStatus], %r144;
$L__BB0_100:
	cvt.u16.u32 	%rs134, %r31;
	or.b16  	%rs254, %rs254, %rs134;
	st.shared.u16 	[%r4], %rs254;
$L__BB0_101:
	add.s16 	%rs135, %rs251, 1;
	cvt.u32.u16 	%r145, %rs135;
	and.b32  	%r146, %r145, 255;
	mul.wide.u32 	%rd62, %r146, 9;
	add.s64 	%rd63, %rd62, %rd6;
	add.s64 	%rd11, %rd4, %rd63;
	ld.global.u8 	%rs77, [%rd11];
	setp.eq.s16 	%p23, %rs77, 0;
	@%p23 bra 	$L__BB0_105;
	cvt.u32.u16 	%r147, %rs254;
	cvt.u32.u16 	%r148, %rs77;
	add.s32 	%r149, %r148, -1;
	mov.b32 	%r150, 1;
	shl.b32 	%r32, %r150, %r149;
	and.b32  	%r151, %r32, %r147;
	setp.eq.s32 	%p24, %r151, 0;
	@%p24 bra 	$L__BB0_104;
	mov.b32 	%r152, 2;
	st.shared.u32 	[_ZZ10fillSudokuPhS_PjPbE15sm_sudokuStatus], %r152;
$L__BB0_104:
	cvt.u16.u32 	%rs136, %r32;
	or.b16  	%rs254, %rs254, %rs136;
	st.shared.u16 	[%r4], %rs254;
$L__BB0_105:
	ld.global.u8 	%rs80, [%rd11+1];
	setp.eq.s16 	%p25, %rs80, 0;
	@%p25 bra 	$L__BB0_109;
	cvt.u32.u16 	%r153, %rs254;
	cvt.u32.u16 	%r154, %rs80;
	add.s32 	%r155, %r154, -1;
	mov.b32 	%r156, 1;
	shl.b32 	%r33, %r156, %r155;
	and.b32  	%r157, %r33, %r153;
	setp.eq.s32 	%p26, %r157, 0;
	@%p26 bra 	$L__BB0_108;
	mov.b32 	%r158, 2;
	st.shared.u32 	[_ZZ10fillSudokuPhS_PjPbE15sm_sudokuStatus], %r158;
$L__BB0_108:
	cvt.u16.u32 	%rs137, %r33;
	or.b16  	%rs254, %rs254, %rs137;
	st.shared.u16 	[%r4], %rs254;
$L__BB0_109:
	ld.global.u8 	%rs83, [%rd11+2];
	setp.eq.s16 	%p27, %rs83, 0;
	@%p27 bra 	$L__BB0_113;
	cvt.u32.u16 	%r159, %rs254;
	cvt.u32.u16 	%r160, %rs83;
	add.s32 	%r161, %r160, -1;
	mov.b32 	%r162, 1;
	shl.b32 	%r34, %r162, %r161;
	and.b32  	%r163, %r34, %r159;
	setp.eq.s32 	%p28, %r163, 0;
	@%p28 bra 	$L__BB0_112;
	mov.b32 	%r164, 2;
	st.shared.u32 	[_ZZ10fillSudokuPhS_PjPbE15sm_sudokuStatus], %r164;
$L__BB0_112:
	cvt.u16.u32 	%rs138, %r34;
	or.b16  	%rs254, %rs254, %rs138;
	st.shared.u16 	[%r4], %rs254;
$L__BB0_113:
	add.s16 	%rs251, %rs251, 2;
	and.b16  	%rs139, %rs251, 255;
	cvt.u16.u32 	%rs140, %r5;
	and.b16  	%rs141, %rs140, 255;
	setp.lt.u16 	%p29, %rs139, %rs141;
	@%p29 bra 	$L__BB0_89;
$L__BB0_114:
	bar.sync 	0;
	ld.shared.u32 	%r269, [_ZZ10fillSudokuPhS_PjPbE15sm_sudokuStatus];
	setp.eq.s32 	%p64, %r269, 2;
	@%p64 bra 	$L__BB0_136;
	setp.ne.s32 	%p65, %r92, 0;
	@%p65 bra 	$L__BB0_117;
	mov.b32 	%r270, 3;
	st.shared.u32 	[_ZZ10fillSudokuPhS_PjPbE15sm_sudokuStatus], %r270;
$L__BB0_117:
	bar.sync 	0;
	ld.global.u8 	%rs163, [%rd5];
	setp.ne.s16 	%p66, %rs163, 0;
	mov.b16 	%rs267, 0;
	@%p66 bra 	$L__BB0_136;
	mov.b32 	%r271, 1;
	st.shared.u32 	[_ZZ10fillSudokuPhS_PjPbE15sm_sudokuStatus], %r271;
	ld.shared.u16 	%rs164, [%r8];
	ld.shared.u16 	%rs165, [%r9];
	or.b16  	%rs166, %rs165, %rs164;
	ld.shared.u16 	%rs167, [%r10];
	or.b16  	%rs267, %rs166, %rs167;
	not.b16 	%rs168, %rs267;
	cvt.u32.u16 	%r35, %rs267;
	and.b16  	%rs169, %rs168, 1;
	and.b32  	%r272, %r35, 2;
	setp.eq.s32 	%p67, %r272, 0;
	and.b32  	%r273, %r35, 3;
	setp.eq.s32 	%p68, %r273, 0;
	selp.b16 	%rs261, 2, %rs169, %p67;
	@%p68 bra 	$L__BB0_136;
	and.b32  	%r274, %r35, 4;
	setp.ne.s32 	%p69, %r274, 0;
	@%p69 bra 	$L__BB0_121;
	setp.ne.s16 	%p70, %rs261, 0;
	mov.b16 	%rs261, 3;
	@%p70 bra 	$L__BB0_136;
$L__BB0_121:
	and.b32  	%r275, %r35, 8;
	setp.ne.s32 	%p71, %r275, 0;
	@%p71 bra 	$L__BB0_123;
	setp.ne.s16 	%p72, %rs261, 0;
	mov.b16 	%rs261, 4;
	@%p72 bra 	$L__BB0_136;
$L__BB0_123:
	and.b32  	%r276, %r35, 16;
	setp.ne.s32 	%p73, %r276, 0;
	@%p73 bra 	$L__BB0_125;
	setp.ne.s16 	%p74, %rs261, 0;
	mov.b16 	%rs261, 5;
	@%p74 bra 	$L__BB0_136;
$L__BB0_125:
	and.b32  	%r277, %r35, 32;
	setp.ne.s32 	%p75, %r277, 0;
	@%p75 bra 	$L__BB0_127;
	setp.ne.s16 	%p76, %rs261, 0;
	mov.b16 	%rs261, 6;
	@%p76 bra 	$L__BB0_136;
$L__BB0_127:
	and.b32  	%r278, %r35, 64;
	setp.ne.s32 	%p77, %r278, 0;
	@%p77 bra 	$L__BB0_129;
	setp.ne.s16 	%p78, %rs261, 0;
	mov.b16 	%rs261, 7;
	@%p78 bra 	$L__BB0_136;
$L__BB0_129:
	and.b32  	%r279, %r35, 128;
	setp.ne.s32 	%p79, %r279, 0;
	@%p79 bra 	$L__BB0_131;
	setp.ne.s16 	%p80, %rs261, 0;
	mov.b16 	%rs261, 8;
	@%p80 bra 	$L__BB0_136;
$L__BB0_131:
	and.b32  	%r280, %r35, 256;
	setp.ne.s32 	%p81, %r280, 0;
	@%p81 bra 	$L__BB0_133;
	setp.ne.s16 	%p82, %rs261, 0;
	mov.b16 	%rs261, 9;
	@%p82 bra 	$L__BB0_136;
$L__BB0_133:
	setp.ne.s16 	%p83, %rs261, 0;
	@%p83 bra 	$L__BB0_135;
	mov.b32 	%r282, 2;
	st.shared.u32 	[_ZZ10fillSudokuPhS_PjPbE15sm_sudokuStatus], %r282;
	bra.uni 	$L__BB0_136;
$L__BB0_135:
	st.global.u8 	[%rd5], %rs261;
	mov.b32 	%r281, 0;
	st.shared.u32 	[_ZZ10fillSudokuPhS_PjPbE15sm_sudokuStatus], %r281;
$L__BB0_136:
	bar.sync 	0;
	ld.shared.u32 	%r37, [_ZZ10fillSudokuPhS_PjPbE15sm_sudokuStatus];
	setp.eq.s32 	%p84, %r37, 0;
	@%p84 bra 	$L__BB0_5;
$L__BB0_137:
	setp.ne.s32 	%p85, %r92, 0;
	setp.ne.s32 	%p86, %r37, 3;
	or.pred  	%p87, %p85, %p86;
	@%p87 bra 	$L__BB0_141;
	ld.param.u64 	%rd124, [_Z10fillSudokuPhS_PjPb_param_1];
	cvta.to.global.u64 	%rd12, %rd124;
	mov.b64 	%rd126, 0;
$L__BB0_139:
	add.s64 	%rd121, %rd4, %rd126;
	ld.global.u8 	%rs229, [%rd121];
	add.s64 	%rd122, %rd12, %rd126;
	st.global.u8 	[%rd122], %rs229;
	add.s64 	%rd14, %rd126, 1;
	setp.lt.u64 	%p137, %rd126, 80;
	mov.u64 	%rd126, %rd14;
	@%p137 bra 	$L__BB0_139;
	ld.param.u64 	%rd125, [_Z10fillSudokuPhS_PjPb_param_3];
	cvta.to.global.u64 	%rd123, %rd125;
	mov.b16 	%rs230, 1;
	st.global.u8 	[%rd123], %rs230;
	bra.uni 	$L__BB0_233;
$L__BB0_141:
	setp.ne.s32 	%p88, %r92, 0;
	setp.ne.s32 	%p89, %r37, 2;
	or.pred  	%p90, %p88, %p89;
	@%p90 bra 	$L__BB0_143;
	mov.b32 	%r342, 0;
	st.global.u32 	[%rd3], %r342;
	bra.uni 	$L__BB0_233;
$L__BB0_143:
	setp.ne.s32 	%p91, %r37, 1;
	@%p91 bra 	$L__BB0_233;
	setp.ne.s32 	%p92, %r92, 0;
	@%p92 bra 	$L__BB0_146;
	mov.b32 	%r283, 9;
	st.shared.u32 	[_ZZ10fillSudokuPhS_PjPbE20sm_minPossibleDigits], %r283;
	mov.u32 	%r284, %ntid.x;
	st.shared.u32 	[_ZZ10fillSudokuPhS_PjPbE19sm_schedulingThread], %r284;
$L__BB0_146:
	bar.sync 	0;
	setp.eq.s16 	%p93, %rs267, 0;
	mov.b32 	%r344, 0;
	@%p93 bra 	$L__BB0_148;
	not.b16 	%rs177, %rs267;
	and.b16  	%rs178, %rs177, 128;
	and.b16  	%rs179, %rs177, 1;
	shr.u16 	%rs180, %rs177, 1;
	and.b16  	%rs181, %rs180, 1;
	add.s16 	%rs182, %rs181, %rs179;
	shr.u16 	%rs183, %rs177, 2;
	and.b16  	%rs184, %rs183, 1;
	add.s16 	%rs185, %rs184, %rs182;
	shr.u16 	%rs186, %rs177, 3;
	and.b16  	%rs187, %rs186, 1;
	add.s16 	%rs188, %rs187, %rs185;
	shr.u16 	%rs189, %rs177, 4;
	and.b16  	%rs190, %rs189, 1;
	add.s16 	%rs191, %rs190, %rs188;
	shr.u16 	%rs192, %rs177, 5;
	and.b16  	%rs193, %rs192, 1;
	add.s16 	%rs194, %rs193, %rs191;
	shr.u16 	%rs195, %rs177, 6;
	and.b16  	%rs196, %rs195, 1;
	add.s16 	%rs197, %rs196, %rs194;
	shr.u16 	%rs198, %rs178, 7;
	add.s16 	%rs199, %rs198, %rs197;
	shr.u16 	%rs200, %rs177, 8;
	and.b16  	%rs201, %rs200, 1;
	add.s16 	%rs202, %rs201, %rs199;
	cvt.u32.u16 	%r286, %rs202;
	and.b32  	%r344, %r286, 255;
	atom.shared.min.s32 	%r287, [_ZZ10fillSudokuPhS_PjPbE20sm_minPossibleDigits], %r344;
$L__BB0_148:
	bar.sync 	0;
	ld.shared.u32 	%r288, [_ZZ10fillSudokuPhS_PjPbE20sm_minPossibleDigits];
	setp.ne.s32 	%p94, %r344, %r288;
	@%p94 bra 	$L__BB0_150;
	atom.shared.min.s32 	%r289, [_ZZ10fillSudokuPhS_PjPbE19sm_schedulingThread], %r92;
$L__BB0_150:
	bar.sync 	0;
	ld.shared.u32 	%r290, [_ZZ10fillSudokuPhS_PjPbE19sm_schedulingThread];
	setp.ne.s32 	%p95, %r290, %r92;
	@%p95 bra 	$L__BB0_232;
	cvt.u32.u16 	%r40, %rs267;
	mov.u32 	%r41, %nctaid.x;
	mad.lo.s32 	%r292, %r41, %r1, %r92;
	add.s32 	%r42, %r292, 2;
	and.b32  	%r43, %r40, 1;
	and.b16  	%rs203, %rs267, 1;
	setp.eq.b16 	%p96, %rs203, 1;
	mov.b32 	%r348, 1;
	@%p96 bra 	$L__BB0_153;
	mov.b16 	%rs204, 1;
	st.global.u8 	[%rd5], %rs204;
	mov.b32 	%r348, 2;
$L__BB0_153:
	and.b32  	%r294, %r40, 2;
	setp.ne.s32 	%p97, %r294, 0;
	@%p97 bra 	$L__BB0_163;
	setp.ne.s32 	%p98, %r43, 0;
	@%p98 bra 	$L__BB0_161;
	mov.b32 	%r346, 0;
	mov.u32 	%r347, %r346;
$L__BB0_156:
	mul.wide.u32 	%rd64, %r347, 4;
	add.s64 	%rd15, %rd2, %rd64;
	atom.relaxed.global.cas.b32 	%r296, [%rd15], 0, %r42;
	ld.global.u32 	%r297, [%rd15];
	setp.eq.s32 	%p99, %r297, %r42;
	@%p99 bra 	$L__BB0_158;
	add.s32 	%r347, %r347, 1;
	setp.eq.s32 	%p100, %r347, %r41;
	add.s32 	%r346, %r346, 81;
	@%p100 bra 	$L__BB0_162;
	bra.uni 	$L__BB0_156;
$L__BB0_158:
	cvt.u64.u32 	%rd66, %r346;
	add.s64 	%rd16, %rd1, %rd66;
	mov.b64 	%rd127, 0;
$L__BB0_159:
	add.s64 	%rd67, %rd4, %rd127;
	ld.global.u8 	%rs206, [%rd67];
	add.s64 	%rd68, %rd16, %rd127;
	st.global.u8 	[%rd68], %rs206;
	add.s64 	%rd18, %rd127, 1;
	setp.lt.u64 	%p101, %rd127, 80;
	mov.u64 	%rd127, %rd18;
	@%p101 bra 	$L__BB0_159;
	mad.lo.s32 	%r298, %r347, 81, %r92;
	cvt.u64.u32 	%rd69, %r298;
	add.s64 	%rd70, %rd1, %rd69;
	mov.b16 	%rs207, 2;
	st.global.u8 	[%rd70], %rs207;
	mov.b32 	%r299, 1;
	st.global.u32 	[%rd15], %r299;
	bra.uni 	$L__BB0_162;
$L__BB0_161:
	mov.b16 	%rs205, 2;
	st.global.u8 	[%rd5], %rs205;
$L__BB0_162:
	add.s32 	%r348, %r348, 1;
$L__BB0_163:
	and.b32  	%r300, %r40, 4;
	setp.ne.s32 	%p102, %r300, 0;
	@%p102 bra 	$L__BB0_173;
	setp.eq.s32 	%p103, %r348, 1;
	@%p103 bra 	$L__BB0_171;
	mov.b32 	%r349, 0;
	mov.u32 	%r350, %r349;
$L__BB0_166:
	mul.wide.u32 	%rd71, %r350, 4;
	add.s64 	%rd19, %rd2, %rd71;
	atom.relaxed.global.cas.b32 	%r302, [%rd19], 0, %r42;
	ld.global.u32 	%r303, [%rd19];
	setp.eq.s32 	%p104, %r303, %r42;
	@%p104 bra 	$L__BB0_168;
	add.s32 	%r350, %r350, 1;
	setp.eq.s32 	%p105, %r350, %r41;
	add.s32 	%r349, %r349, 81;
	@%p105 bra 	$L__BB0_172;
	bra.uni 	$L__BB0_166;
$L__BB0_168:
	cvt.u64.u32 	%rd73, %r349;
	add.s64 	%rd20, %rd1, %rd73;
	mov.b64 	%rd128, 0;
$L__BB0_169:
	add.s64 	%rd74, %rd4, %rd128;
	ld.global.u8 	%rs208, [%rd74];
	add.s64 	%rd75, %rd20, %rd128;
	st.global.u8 	[%rd75], %rs208;
	add.s64 	%rd22, %rd128, 1;
	setp.lt.u64 	%p106, %rd128, 80;
	mov.u64 	%rd128, %rd22;
	@%p106 bra 	$L__BB0_169;
	mad.lo.s32 	%r304, %r350, 81, %r92;
	cvt.u64.u32 	%rd76, %r304;
	add.s64 	%rd77, %rd1, %rd76;
	mov.b16 	%rs209, 3;
	st.global.u8 	[%rd77], %rs209;
	mov.b32 	%r305, 1;
	st.global.u32 	[%rd19], %r305;
	bra.uni 	$L__BB0_172;
$L__BB0_171:
	mov.b16 	%rs210, 3;
	st.global.u8 	[%rd5], %rs210;
$L__BB0_172:
	add.s32 	%r348, %r348, 1;
$L__BB0_173:
	and.b32  	%r306, %r40, 8;
	setp.ne.s32 	%p107, %r306, 0;
	@%p107 bra 	$L__BB0_183;
	setp.eq.s32 	%p108, %r348, 1;
	@%p108 bra 	$L__BB0_181;
	mov.b32 	%r352, 0;
	mov.u32 	%r353, %r352;
$L__BB0_176:
	mul.wide.u32 	%rd78, %r353, 4;
	add.s64 	%rd23, %rd2, %rd78;
	atom.relaxed.global.cas.b32 	%r308, [%rd23], 0, %r42;
	ld.global.u32 	%r309, [%rd23];
	setp.eq.s32 	%p109, %r309, %r42;
	@%p109 bra 	$L__BB0_178;
	add.s32 	%r353, %r353, 1;
	setp.eq.s32 	%p110, %r353, %r41;
	add.s32 	%r352, %r352, 81;
	@%p110 bra 	$L__BB0_182;
	bra.uni 	$L__BB0_176;
$L__BB0_178:
	cvt.u64.u32 	%rd80, %r352;
	add.s64 	%rd24, %rd1, %rd80;
	mov.b64 	%rd129, 0;
$L__BB0_179:
	add.s64 	%rd81, %rd4, %rd129;
	ld.global.u8 	%rs211, [%rd81];
	add.s64 	%rd82, %rd24, %rd129;
	st.global.u8 	[%rd82], %rs211;
	add.s64 	%rd26, %rd129, 1;
	setp.lt.u64 	%p111, %rd129, 80;
	mov.u64 	%rd129, %rd26;
	@%p111 bra 	$L__BB0_179;
	mad.lo.s32 	%r310, %r353, 81, %r92;
	cvt.u64.u32 	%rd83, %r310;
	add.s64 	%rd84, %rd1, %rd83;
	mov.b16 	%rs212, 4;
	st.global.u8 	[%rd84], %rs212;
	mov.b32 	%r311, 1;
	st.global.u32 	[%rd23], %r311;
	bra.uni 	$L__BB0_182;
$L__BB0_181:
	mov.b16 	%rs213, 4;
	st.global.u8 	[%rd5], %rs213;
$L__BB0_182:
	add.s32 	%r348, %r348, 1;
$L__BB0_183:
	and.b32  	%r312, %r40, 16;
	setp.ne.s32 	%p112, %r312, 0;
	@%p112 bra 	$L__BB0_193;
	setp.eq.s32 	%p113, %r348, 1;
	@%p113 bra 	$L__BB0_191;
	mov.b32 	%r355, 0;
	mov.u32 	%r356, %r355;
$L__BB0_186:
	mul.wide.u32 	%rd85, %r356, 4;
	add.s64 	%rd27, %rd2, %rd85;
	atom.relaxed.global.cas.b32 	%r314, [%rd27], 0, %r42;
	ld.global.u32 	%r315, [%rd27];
	setp.eq.s32 	%p114, %r315, %r42;
	@%p114 bra 	$L__BB0_188;
	add.s32 	%r356, %r356, 1;
	setp.eq.s32 	%p115, %r356, %r41;
	add.s32 	%r355, %r355, 81;
	@%p115 bra 	$L__BB0_192;
	bra.uni 	$L__BB0_186;
$L__BB0_188:
	cvt.u64.u32 	%rd87, %r355;
	add.s64 	%rd28, %rd1, %rd87;
	mov.b64 	%rd130, 0;
$L__BB0_189:
	add.s64 	%rd88, %rd4, %rd130;
	ld.global.u8 	%rs214, [%rd88];
	add.s64 	%rd89, %rd28, %rd130;
	st.global.u8 	[%rd89], %rs214;
	add.s64 	%rd30, %rd130, 1;
	setp.lt.u64 	%p116, %rd130, 80;
	mov.u64 	%rd130, %rd30;
	@%p116 bra 	$L__BB0_189;
	mad.lo.s32 	%r316, %r356, 81, %r92;
	cvt.u64.u32 	%rd90, %r316;
	add.s64 	%rd91, %rd1, %rd90;
	mov.b16 	%rs215, 5;
	st.global.u8 	[%rd91], %rs215;
	mov.b32 	%r317, 1;
	st.global.u32 	[%rd27], %r317;
	bra.uni 	$L__BB0_192;
$L__BB0_191:
	mov.b16 	%rs216, 5;
	st.global.u8 	[%rd5], %rs216;
$L__BB0_192:
	add.s32 	%r348, %r348, 1;
$L__BB0_193:
	and.b32  	%r318, %r40, 32;
	setp.ne.s32 	%p117, %r318, 0;
	@%p117 bra 	$L__BB0_203;
	setp.eq.s32 	%p118, %r348, 1;
	@%p118 bra 	$L__BB0_201;
	mov.b32 	%r358, 0;
	mov.u32 	%r359, %r358;
$L__BB0_196:
	mul.wide.u32 	%rd92, %r359, 4;
	add.s64 	%rd31, %rd2, %rd92;
	atom.relaxed.global.cas.b32 	%r320, [%rd31], 0, %r42;
	ld.global.u32 	%r321, [%rd31];
	setp.eq.s32 	%p119, %r321, %r42;
	@%p119 bra 	$L__BB0_198;
	add.s32 	%r359, %r359, 1;
	setp.eq.s32 	%p120, %r359, %r41;
	add.s32 	%r358, %r358, 81;
	@%p120 bra 	$L__BB0_202;
	bra.uni 	$L__BB0_196;
$L__BB0_198:
	cvt.u64.u32 	%rd94, %r358;
	add.s64 	%rd32, %rd1, %rd94;
	mov.b64 	%rd131, 0;
$L__BB0_199:
	add.s64 	%rd95, %rd4, %rd131;
	ld.global.u8 	%rs217, [%rd95];
	add.s64 	%rd96, %rd32, %rd131;
	st.global.u8 	[%rd96], %rs217;
	add.s64 	%rd34, %rd131, 1;
	setp.lt.u64 	%p121, %rd131, 80;
	mov.u64 	%rd131, %rd34;
	@%p121 bra 	$L__BB0_199;
	mad.lo.s32 	%r322, %r359, 81, %r92;
	cvt.u64.u32 	%rd97, %r322;
	add.s64 	%rd98, %rd1, %rd97;
	mov.b16 	%rs218, 6;
	st.global.u8 	[%rd98], %rs218;
	mov.b32 	%r323, 1;
	st.global.u32 	[%rd31], %r323;
	bra.uni 	$L__BB0_202;
$L__BB0_201:
	mov.b16 	%rs219, 6;
	st.global.u8 	[%rd5], %rs219;
$L__BB0_202:
	add.s32 	%r348, %r348, 1;
$L__BB0_203:
	and.b32  	%r324, %r40, 64;
	setp.ne.s32 	%p122, %r324, 0;
	@%p122 bra 	$L__BB0_213;
	setp.eq.s32 	%p123, %r348, 1;
	@%p123 bra 	$L__BB0_211;
	mov.b32 	%r361, 0;
	mov.u32 	%r362, %r361;
$L__BB0_206:
	mul.wide.u32 	%rd99, %r362, 4;
	add.s64 	%rd35, %rd2, %rd99;
	atom.relaxed.global.cas.b32 	%r326, [%rd35], 0, %r42;
	ld.global.u32 	%r327, [%rd35];
	setp.eq.s32 	%p124, %r327, %r42;
	@%p124 bra 	$L__BB0_208;
	add.s32 	%r362, %r362, 1;
	setp.eq.s32 	%p125, %r362, %r41;
	add.s32 	%r361, %r361, 81;
	@%p125 bra 	$L__BB0_212;
	bra.uni 	$L__BB0_206;
$L__BB0_208:
	cvt.u64.u32 	%rd101, %r361;
	add.s64 	%rd36, %rd1, %rd101;
	mov.b64 	%rd132, 0;
$L__BB0_209:
	add.s64 	%rd102, %rd4, %rd132;
	ld.global.u8 	%rs220, [%rd102];
	add.s64 	%rd103, %rd36, %rd132;
	st.global.u8 	[%rd103], %rs220;
	add.s64 	%rd38, %rd132, 1;
	setp.lt.u64 	%p126, %rd132, 80;
	mov.u64 	%rd132, %rd38;
	@%p126 bra 	$L__BB0_209;
	mad.lo.s32 	%r328, %r362, 81, %r92;
	cvt.u64.u32 	%rd104, %r328;
	add.s64 	%rd105, %rd1, %rd104;
	mov.b16 	%rs221, 7;
	st.global.u8 	[%rd105], %rs221;
	mov.b32 	%r329, 1;
	st.global.u32 	[%rd35], %r329;
	bra.uni 	$L__BB0_212;
$L__BB0_211:
	mov.b16 	%rs222, 7;
	st.global.u8 	[%rd5], %rs222;
$L__BB0_212:
	add.s32 	%r348, %r348, 1;
$L__BB0_213:
	and.b32  	%r330, %r40, 128;
	setp.ne.s32 	%p127, %r330, 0;
	@%p127 bra 	$L__BB0_223;
	setp.eq.s32 	%p128, %r348, 1;
	@%p128 bra 	$L__BB0_221;
	mov.b32 	%r364, 0;
	mov.u32 	%r365, %r364;
$L__BB0_216:
	mul.wide.u32 	%rd106, %r365, 4;
	add.s64 	%rd39, %rd2, %rd106;
	atom.relaxed.global.cas.b32 	%r332, [%rd39], 0, %r42;
	ld.global.u32 	%r333, [%rd39];
	setp.eq.s32 	%p129, %r333, %r42;
	@%p129 bra 	$L__BB0_218;
	add.s32 	%r365, %r365, 1;
	setp.eq.s32 	%p130, %r365, %r41;
	add.s32 	%r364, %r364, 81;
	@%p130 bra 	$L__BB0_222;
	bra.uni 	$L__BB0_216;
$L__BB0_218:
	cvt.u64.u32 	%rd108, %r364;
	add.s64 	%rd40, %rd1, %rd108;
	mov.b64 	%rd133, 0;
$L__BB0_219:
	add.s64 	%rd109, %rd4, %rd133;
	ld.global.u8 	%rs223, [%rd109];
	add.s64 	%rd110, %rd40, %rd133;
	st.global.u8 	[%rd110], %rs223;
	add.s64 	%rd42, %rd133, 1;
	setp.lt.u64 	%p131, %rd133, 80;
	mov.u64 	%rd133, %rd42;
	@%p131 bra 	$L__BB0_219;
	mad.lo.s32 	%r334, %r365, 81, %r92;
	cvt.u64.u32 	%rd111, %r334;
	add.s64 	%rd112, %rd1, %rd111;
	mov.b16 	%rs224, 8;
	st.global.u8 	[%rd112], %rs224;
	mov.b32 	%r335, 1;
	st.global.u32 	[%rd39], %r335;
	bra.uni 	$L__BB0_222;
$L__BB0_221:
	mov.b16 	%rs225, 8;
	st.global.u8 	[%rd5], %rs225;
$L__BB0_222:
	add.s32 	%r348, %r348, 1;
$L__BB0_223:
	and.b32  	%r336, %r40, 256;
	setp.ne.s32 	%p132, %r336, 0;
	@%p132 bra 	$L__BB0_232;
	setp.eq.s32 	%p133, %r348, 1;
	@%p133 bra 	$L__BB0_231;
	mov.b32 	%r367, 0;
	mov.u32 	%r368, %r367;
$L__BB0_226:
	mul.wide.u32 	%rd113, %r368, 4;
	add.s64 	%rd43, %rd2, %rd113;
	atom.relaxed.global.cas.b32 	%r338, [%rd43], 0, %r42;
	ld.global.u32 	%r339, [%rd43];
	setp.eq.s32 	%p134, %r339, %r42;
	@%p134 bra 	$L__BB0_228;
	add.s32 	%r368, %r368, 1;
	setp.eq.s32 	%p135, %r368, %r41;
	add.s32 	%r367, %r367, 81;
	@%p135 bra 	$L__BB0_232;
	bra.uni 	$L__BB0_226;
$L__BB0_228:
	cvt.u64.u32 	%rd115, %r367;
	add.s64 	%rd44, %rd1, %rd115;
	mov.b64 	%rd134, 0;
$L__BB0_229:
	add.s64 	%rd116, %rd4, %rd134;
	ld.global.u8 	%rs226, [%rd116];
	add.s64 	%rd117, %rd44, %rd134;
	st.global.u8 	[%rd117], %rs226;
	add.s64 	%rd46, %rd134, 1;
	setp.lt.u64 	%p136, %rd134, 80;
	mov.u64 	%rd134, %rd46;
	@%p136 bra 	$L__BB0_229;
	mad.lo.s32 	%r340, %r368, 81, %r92;
	cvt.u64.u32 	%rd118, %r340;
	add.s64 	%rd119, %rd1, %rd118;
	mov.b16 	%rs227, 9;
	st.global.u8 	[%rd119], %rs227;
	mov.b32 	%r341, 1;
	st.global.u32 	[%rd43], %r341;
	bra.uni 	$L__BB0_232;
$L__BB0_231:
	mov.b16 	%rs228, 9;
	st.global.u8 	[%rd5], %rs228;
$L__BB0_232:
	bar.sync 	0;
$L__BB0_233:
	ret;

}


// ===== COMPILED SASS (sm_100) =====

	.target	sm_100

	.elftype	@"ET_EXEC"


//--------------------- .note.nv.tkinfo           --------------------------
	.section	.note.nv.tkinfo,"",@"SHT_NOTE"
	.sectionflags	@"SHF_NOTE_NV_TKINFO"
	.tkinfo
        /*0018*/ 	.word	0x00000002
        /*0030*/ 	.string	""
        /*0030*/ 	.string	"ptxas"
        /*0030*/ 	.string	"Cuda compilation tools, release 13.0, V13.0.88"
        /*0030*/ 	.string	"Build cuda_13.0.r13.0/compiler.36424714_0"
        /*0030*/ 	.string	"-arch sm_100 -m 64 "



//--------------------- .note.nv.cuinfo           --------------------------
	.section	.note.nv.cuinfo,"",@"SHT_NOTE"
	.sectionflags	@"SHF_NOTE_NV_CUINFO"
        /*0018*/ 	.short	0x0002
        /*001a*/ 	.short	0x0064
        /*001c*/ 	.short	0x0082
	.zero		2


//--------------------- .nv.info                  --------------------------
	.section	.nv.info,"",@"SHT_CUDA_INFO"
	.align	4


	//----- nvinfo : EIATTR_REGCOUNT
	.align		4
        /*0000*/ 	.byte	0x04, 0x2f
        /*0002*/ 	.short	(.L_1 - .L_0)
	.align		4
.L_0:
        /*0004*/ 	.word	index@(_Z10fillSudokuPhS_PjPb)
        /*0008*/ 	.word	0x00000020


	//----- nvinfo : EIATTR_FRAME_SIZE
	.align		4
.L_1:
        /*000c*/ 	.byte	0x04, 0x11
        /*000e*/ 	.short	(.L_3 - .L_2)
	.align		4
.L_2:
        /*0010*/ 	.word	index@(_Z10fillSudokuPhS_PjPb)
        /*0014*/ 	.word	0x00000000


	//----- nvinfo : EIATTR_MIN_STACK_SIZE
	.align		4
.L_3:
        /*0018*/ 	.byte	0x04, 0x12
        /*001a*/ 	.short	(.L_5 - .L_4)
	.align		4
.L_4:
        /*001c*/ 	.word	index@(_Z10fillSudokuPhS_PjPb)
        /*0020*/ 	.word	0x00000000
.L_5:


//--------------------- .nv.compat                --------------------------
	.section	.nv.compat,"",@"SHT_CUDA_COMPAT_INFO"
	.align	4
        /*0000*/ 	.byte	0x02, 0x09, 0x00, 0x00, 0x02, 0x02, 0x01, 0x00, 0x02, 0x05, 0x05, 0x00, 0x03, 0x07, 0x01, 0x01
        /*0010*/ 	.byte	0x02, 0x03, 0x00, 0x00, 0x02, 0x06, 0x01, 0x00, 0x04, 0x0b, 0x08, 0x00, 0x09, 0x00, 0x00, 0x00
        /*0020*/ 	.byte	0x00, 0x00, 0x00, 0x00


//--------------------- .nv.info._Z10fillSudokuPhS_PjPb --------------------------
	.section	.nv.info._Z10fillSudokuPhS_PjPb,"",@"SHT_CUDA_INFO"
	.sectionflags	@""
	.align	4


	//----- nvinfo : EIATTR_CUDA_API_VERSION
	.align		4
        /*0000*/ 	.byte	0x04, 0x37
        /*0002*/ 	.short	(.L_7 - .L_6)
.L_6:
        /*0004*/ 	.word	0x00000082


	//----- nvinfo : EIATTR_KPARAM_INFO
	.align		4
.L_7:
        /*0008*/ 	.byte	0x04, 0x17
        /*000a*/ 	.short	(.L_9 - .L_8)
.L_8:
        /*000c*/ 	.word	0x00000000
        /*0010*/ 	.short	0x0003
        /*0012*/ 	.short	0x0018
        /*0014*/ 	.byte	0x00, 0xf5, 0x21, 0x00


	//----- nvinfo : EIATTR_KPARAM_INFO
	.align		4
.L_9:
        /*0018*/ 	.byte	0x04, 0x17
        /*001a*/ 	.short	(.L_11 - .L_10)
.L_10:
        /*001c*/ 	.word	0x00000000
        /*0020*/ 	.short	0x0002
        /*0022*/ 	.short	0x0010
        /*0024*/ 	.byte	0x00, 0xf5, 0x21, 0x00


	//----- nvinfo : EIATTR_KPARAM_INFO
	.align		4
.L_11:
        /*0028*/ 	.byte	0x04, 0x17
        /*002a*/ 	.short	(.L_13 - .L_12)
.L_12:
        /*002c*/ 	.word	0x00000000
        /*0030*/ 	.short	0x0001
        /*0032*/ 	.short	0x0008
        /*0034*/ 	.byte	0x00, 0xf5, 0x21, 0x00


	//----- nvinfo : EIATTR_KPARAM_INFO
	.align		4
.L_13:
        /*0038*/ 	.byte	0x04, 0x17
        /*003a*/ 	.short	(.L_15 - .L_14)
.L_14:
        /*003c*/ 	.word	0x00000000
        /*0040*/ 	.short	0x0000
        /*0042*/ 	.short	0x0000
        /*0044*/ 	.byte	0x00, 0xf5, 0x21, 0x00


	//----- nvinfo : EIATTR_SPARSE_MMA_MASK
	.align		4
.L_15:
        /*0048*/ 	.byte	0x03, 0x50
        /*004a*/ 	.short	0x0000


	//----- nvinfo : EIATTR_MAXREG_COUNT
	.align		4
        /*004c*/ 	.byte	0x03, 0x1b
        /*004e*/ 	.short	0x00ff


	//----- nvinfo : EIATTR_NUM_BARRIERS
	.align		4
        /*0050*/ 	.byte	0x02, 0x4c
        /*0052*/ 	.byte	0x01
	.zero		1


	//----- nvinfo : EIATTR_MERCURY_ISA_VERSION
	.align		4
        /*0054*/ 	.byte	0x03, 0x5f
        /*0056*/ 	.short	0x0101


	//----- nvinfo : EIATTR_INT_WARP_WIDE_INSTR_OFFSETS
	.align		4
        /*0058*/ 	.byte	0x04, 0x31
        /*005a*/ 	.short	(.L_17 - .L_16)


	//   ....[0]....
.L_16:
        /*005c*/ 	.word	0x00000100


	//   ....[1]....
        /*0060*/ 	.word	0x00003620


	//   ....[2]....
        /*0064*/ 	.word	0x000037e0


	//   ....[3]....
        /*0068*/ 	.word	0x00003880


	//   ....[4]....
        /*006c*/ 	.word	0x00003890


	//----- nvinfo : EIATTR_VRC_CTA_INIT_COUNT
	.align		4
.L_17:
        /*0070*/ 	.byte	0x02, 0x4a
	.zero		1
	.zero		1


	//----- nvinfo : EIATTR_EXIT_INSTR_OFFSETS
	.align		4
        /*0074*/ 	.byte	0x04, 0x1c
        /*0076*/ 	.short	(.L_19 - .L_18)


	//   ....[0]....
.L_18:
        /*0078*/ 	.word	0x000000b0


	//   ....[1]....
        /*007c*/ 	.word	0x00003490


	//   ....[2]....
        /*0080*/ 	.word	0x00003510


	//   ....[3]....
        /*0084*/ 	.word	0x00003530


	//   ....[4]....
        /*0088*/ 	.word	0x0000a350


	//----- nvinfo : EIATTR_CRS_STACK_SIZE
	.align		4
.L_19:
        /*008c*/ 	.byte	0x04, 0x1e
        /*008e*/ 	.short	(.L_21 - .L_20)
.L_20:
        /*0090*/ 	.word	0x00000000


	//----- nvinfo : EIATTR_CBANK_PARAM_SIZE
	.align		4
.L_21:
        /*0094*/ 	.byte	0x03, 0x19
        /*0096*/ 	.short	0x0020


	//----- nvinfo : EIATTR_PARAM_CBANK
	.align		4
        /*0098*/ 	.byte	0x04, 0x0a
        /*009a*/ 	.short	(.L_23 - .L_22)
	.align		4
.L_22:
        /*009c*/ 	.word	index@(.nv.constant0._Z10fillSudokuPhS_PjPb)
        /*00a0*/ 	.short	0x0380
        /*00a2*/ 	.short	0x0020


	//----- nvinfo : EIATTR_SW_WAR
	.align		4
.L_23:
        /*00a4*/ 	.byte	0x04, 0x36
        /*00a6*/ 	.short	(.L_25 - .L_24)
.L_24:
        /*00a8*/ 	.word	0x00000008
.L_25:


//--------------------- .nv.callgraph             --------------------------
	.section	.nv.callgraph,"",@"SHT_CUDA_CALLGRAPH"
	.align	4
	.sectionentsize	8
	.align		4
        /*0000*/ 	.word	0x00000000
	.align		4
        /*0004*/ 	.word	0xffffffff
	.align		4
        /*0008*/ 	.word	0x00000000
	.align		4
        /*000c*/ 	.word	0xfffffffe
	.align		4
        /*0010*/ 	.word	0x00000000
	.align		4
        /*0014*/ 	.word	0xfffffffd
	.align		4
        /*0018*/ 	.word	0x00000000
	.align		4
        /*001c*/ 	.word	0xfffffffc


//--------------------- .text._Z10fillSudokuPhS_PjPb --------------------------
	.section	.text._Z10fillSudokuPhS_PjPb,"ax",@progbits
	.align	128
        .global         _Z10fillSudokuPhS_PjPb
        .type           _Z10fillSudokuPhS_PjPb,@function
        .size           _Z10fillSudokuPhS_PjPb,(.L_x_135 - _Z10fillSudokuPhS_PjPb)
        .other          _Z10fillSudokuPhS_PjPb,@"STO_CUDA_ENTRY STV_DEFAULT"
_Z10fillSudokuPhS_PjPb:
.text._Z10fillSudokuPhS_PjPb:
[----:B------:R-:W-:Y:S08]  /*0000*/  LDC R1, c[0x0][0x37c] ;  /* 0x0000df00ff017b82 */ /* 0x000ff00000000800 */
[----:B------:R-:W0:Y:S01]  /*0010*/  S2UR UR12, SR_CTAID.X ;  /* 0x00000000000c79c3 */ /* 0x000e220000002500 */
[----:B------:R-:W0:Y:S01]  /*0020*/  LDCU.64 UR4, c[0x0][0x390] ;  /* 0x00007200ff0477ac */ /* 0x000e220008000a00 */
[----:B------:R-:W1:Y:S01]  /*0030*/  LDCU.64 UR10, c[0x0][0x358] ;  /* 0x00006b00ff0a77ac */ /* 0x000e620008000a00 */
[----:B0-----:R-:W-:-:S06]  /*0040*/  UIMAD.WIDE.U32 UR4, UR12, 0x4, UR4 ;  /* 0x000000040c0478a5 */ /* 0x001fcc000f8e0004 */
[----:B------:R-:W-:Y:S02]  /*0050*/  IMAD.U32 R2, RZ, RZ, UR4 ;  /* 0x00000004ff027e24 */ /* 0x000fe4000f8e00ff */
[----:B------:R-:W-:-:S05]  /*0060*/  IMAD.U32 R3, RZ, RZ, UR5 ;  /* 0x00000005ff037e24 */ /* 0x000fca000f8e00ff */
[----:B-1----:R-:W2:Y:S01]  /*0070*/  LDG.E R2, desc[UR10][R2.64] ;  /* 0x0000000a02027981 */ /* 0x002ea2000c1e1900 */
[----:B------:R-:W0:Y:S02]  /*0080*/  S2R R0, SR_TID.X ;  /* 0x0000000000007919 */ /* 0x000e240000002100 */
[----:B0-----:R-:W-:-:S04]  /*0090*/  ISETP.GT.U32.AND P0, PT, R0, 0x50, PT ;  /* 0x000000500000780c */ /* 0x001fc80003f04070 */
[----:B--2---:R-:W-:-:S13]  /*00a0*/  ISETP.NE.OR P0, PT, R2, 0x1, P0 ;  /* 0x000000010200780c */ /* 0x004fda0000705670 */
[----:B------:R-:W-:Y:S05]  /*00b0*/  @P0 EXIT ;  /* 0x000000000000094d */ /* 0x000fea0003800000 */
[----:B------:R-:W0:Y:S01]  /*00c0*/  S2UR UR9, SR_CgaCtaId ;  /* 0x00000000000979c3 */ /* 0x000e220000008800 */
[----:B------:R-:W-:Y:S01]  /*00d0*/  ISETP.NE.AND P0, PT, R0, RZ, PT ;  /* 0x000000ff0000720c */ /* 0x000fe20003f05270 */
[----:B------:R-:W-:Y:S01]  /*00e0*/  UMOV UR8, 0x400 ;  /* 0x0000040000087882 */ /* 0x000fe20000000000 */
[----:B------:R-:W1:Y:S11]  /*00f0*/  LDCU.64 UR6, c[0x0][0x380] ;  /* 0x00007000ff0677ac */ /* 0x000e760008000a00 */
[----:B------:R-:W-:-:S05]  /*0100*/  VOTEU.ALL UP0, P0 ;  /* 0x0000000000ff7886 */ /* 0x000fca0000000000 */
[----:B0-----:R-:W-:Y:S02]  /*0110*/  @!UP0 ULEA UR4, UR9, UR8, 0x18 ;  /* 0x0000000809048291 */ /* 0x001fe4000f8ec0ff */
[----:B------:R-:W-:-:S06]  /*0120*/  ULEA UR5, UR9, UR8, 0x18 ;  /* 0x0000000809057291 */ /* 0x000fcc000f8ec0ff */
[----:B------:R-:W-:Y:S01]  /*0130*/  IMAD.U32 R20, RZ, RZ, UR5 ;  /* 0x00000005ff147e24 */ /* 0x000fe2000f8e00ff */
[----:B------:R-:W-:Y:S01]  /*0140*/  @!P0 STS [UR4], RZ ;  /* 0x000000ffff008988 */ /* 0x000fe20008000804 */
[----:B------:R-:W-:Y:S01]  /*0150*/  UIMAD UR5, UR12, 0x51, URZ ;  /* 0x000000510c0578a4 */ /* 0x000fe2000f8e02ff */
[----:B------:R-:W-:Y:S03]  /*0160*/  BAR.SYNC.DEFER_BLOCKING 0x0 ;  /* 0x0000000000007b1d */ /* 0x000fe60000010000 */
[----:B-1----:R-:W-:-:S04]  /*0170*/  UIADD3 UR5, UP0, UPT, UR5, UR6, URZ ;  /* 0x0000000605057290 */ /* 0x002fc8000ff1e0ff */
[----:B------:R-:W-:Y:S02]  /*0180*/  UIADD3.X UR6, UPT, UPT, URZ, UR7, URZ, UP0, !UPT ;  /* 0x00000007ff067290 */ /* 0x000fe400087fe4ff */
[----:B------:R-:W-:-:S05]  /*0190*/  IADD3 R18, P1, PT, R0, UR5, RZ ;  /* 0x0000000500127c10 */ /* 0x000fca000ff3e0ff */
[----:B------:R-:W-:Y:S01]  /*01a0*/  IMAD.X R19, RZ, RZ, UR6, P1 ;  /* 0x00000006ff137e24 */ /* 0x000fe200088e06ff */
[----:B------:R-:W0:Y:S02]  /*01b0*/  LDS R4, [R20] ;  /* 0x0000000014047984 */ /* 0x000e240000000800 */
[----:B0-----:R-:W-:-:S13]  /*01c0*/  ISETP.NE.AND P0, PT, R4, RZ, PT ;  /* 0x000000ff0400720c */ /* 0x001fda0003f05270 */
[----:B------:R-:W-:Y:S05]  /*01d0*/  @P0 BRA `(.L_x_0) ;  /* 0x0000002400ec0947 */ /* 0x000fea0003800000 */
[C---:B------:R-:W-:Y:S01]  /*01e0*/  VIADD R3, R0.reuse, 0xffffffee ;  /* 0xffffffee00037836 */ /* 0x040fe20000000000 */
[----:B------:R-:W-:Y:S01]  /*01f0*/  PRMT R8, R0, 0x9910, RZ ;  /* 0x0000991000087816 */ /* 0x000fe200000000ff */
[----:B------:R-:W-:Y:S01]  /*0200*/  IMAD.MOV.U32 R17, RZ, RZ, RZ ;  /* 0x000000ffff117224 */ /* 0x000fe200078e00ff */
[----:B------:R-:W-:Y:S02]  /*0210*/  UIADD3 UR4, UPT, UPT, UR8, 0x4, URZ ;  /* 0x0000000408047890 */ /* 0x000fe4000fffe0ff */
[----:B------:R-:W-:Y:S01]  /*0220*/  LOP3.LUT R5, R3, 0xff, RZ, 0xc0, !PT ;  /* 0x000000ff03057812 */ /* 0x000fe200078ec0ff */
[C---:B------:R-:W-:Y:S01]  /*0230*/  IMAD R2, R8.reuse, 0x39, RZ ;  /* 0x0000003908027824 */ /* 0x040fe200078e02ff */
[----:B------:R-:W-:Y:S01]  /*0240*/  ULEA UR4, UR9, UR4, 0x18 ;  /* 0x0000000409047291 */ /* 0x000fe2000f8ec0ff */
[----:B------:R-:W-:Y:S02]  /*0250*/  IMAD R8, R8, 0x13, RZ ;  /* 0x0000001308087824 */ /* 0x000fe400078e02ff */
[----:B------:R-:W-:Y:S01]  /*0260*/  IMAD R6, R5, 0xab, RZ ;  /* 0x000000ab05067824 */ /* 0x000fe200078e02ff */
[----:B------:R-:W-:Y:S01]  /*0270*/  LOP3.LUT R2, R2, 0xffff, RZ, 0xc0, !PT ;  /* 0x0000ffff02027812 */ /* 0x000fe200078ec0ff */
[----:B------:R-:W-:Y:S01]  /*0280*/  UIADD3 UR8, UPT, UPT, UR4, 0x12, URZ ;  /* 0x0000001204087890 */ /* 0x000fe2000fffe0ff */
[----:B------:R-:W-:Y:S01]  /*0290*/  LOP3.LUT R11, R8, 0xffff, RZ, 0xc0, !PT ;  /* 0x0000ffff080b7812 */ /* 0x000fe200078ec0ff */
[----:B------:R-:W-:Y:S01]  /*02a0*/  UIADD3 UR7, UPT, UPT, UR4, 0x24, URZ ;  /* 0x0000002404077890 */ /* 0x000fe2000fffe0ff */
[----:B------:R-:W-:-:S02]  /*02b0*/  SHF.R.U32.HI R6, RZ, 0x9, R6 ;  /* 0x00000009ff067819 */ /* 0x000fc40000011606 */
[----:B------:R-:W-:Y:S02]  /*02c0*/  SHF.R.U32.HI R7, RZ, 0x9, R2 ;  /* 0x00000009ff077819 */ /* 0x000fe40000011602 */
[----:B------:R-:W-:Y:S02]  /*02d0*/  PRMT R2, R6, 0x9910, RZ ;  /* 0x0000991006027816 */ /* 0x000fe400000000ff */
[C---:B------:R-:W-:Y:S02]  /*02e0*/  PRMT R4, R7.reuse, 0x9910, RZ ;  /* 0x0000991007047816 */ /* 0x040fe400000000ff */
[----:B------:R-:W-:Y:S01]  /*02f0*/  LOP3.LUT R21, R7, 0xffff, RZ, 0xc0, !PT ;  /* 0x0000ffff07157812 */ /* 0x000fe200078ec0ff */
[----:B------:R-:W-:Y:S01]  /*0300*/  IMAD R2, R2, 0x3, RZ ;  /* 0x0000000302027824 */ /* 0x000fe200078e02ff */
[----:B------:R-:W-:Y:S01]  /*0310*/  LEA R5, R5, UR7, 0x1 ;  /* 0x0000000705057c11 */ /* 0x000fe2000f8e08ff */
[----:B------:R-:W-:Y:S02]  /*0320*/  IMAD R4, R4, 0x9, RZ ;  /* 0x0000000904047824 */ /* 0x000fe400078e02ff */
[----:B------:R-:W-:Y:S01]  /*0330*/  IMAD.MOV R10, RZ, RZ, -R2 ;  /* 0x000000ffff0a7224 */ /* 0x000fe200078e0a02 */
[----:B------:R-:W-:Y:S01]  /*0340*/  LOP3.LUT R13, R2, 0xff, RZ, 0xc0, !PT ;  /* 0x000000ff020d7812 */ /* 0x000fe200078ec0ff */
[----:B------:R-:W-:-:S02]  /*0350*/  IMAD.MOV R4, RZ, RZ, -R4 ;  /* 0x000000ffff047224 */ /* 0x000fc400078e0a04 */
[----:B------:R-:W-:Y:S01]  /*0360*/  VIADD R8, R2, 0x3 ;  /* 0x0000000302087836 */ /* 0x000fe20000000000 */
[----:B------:R-:W-:Y:S02]  /*0370*/  PRMT R10, R10, 0x7710, RZ ;  /* 0x000077100a0a7816 */ /* 0x000fe400000000ff */
[----:B------:R-:W-:-:S03]  /*0380*/  PRMT R9, R4, 0x7710, RZ ;  /* 0x0000771004097816 */ /* 0x000fc600000000ff */
[----:B------:R-:W-:Y:S02]  /*0390*/  IMAD.IADD R4, R3, 0x1, R10 ;  /* 0x0000000103047824 */ /* 0x000fe400078e020a */
[----:B------:R-:W-:Y:S02]  /*03a0*/  VIADD R3, R2, 0x1 ;  /* 0x0000000102037836 */ /* 0x000fe40000000000 */
[----:B------:R-:W-:Y:S01]  /*03b0*/  IMAD.IADD R9, R9, 0x1, R0 ;  /* 0x0000000109097824 */ /* 0x000fe200078e0200 */
[----:B------:R-:W-:Y:S02]  /*03c0*/  PRMT R16, R4, 0x9910, RZ ;  /* 0x0000991004107816 */ /* 0x000fe400000000ff */
[----:B------:R-:W-:Y:S02]  /*03d0*/  LOP3.LUT R4, R8, 0xff, RZ, 0xc0, !PT ;  /* 0x000000ff08047812 */ /* 0x000fe400078ec0ff */
[----:B------:R-:W-:Y:S01]  /*03e0*/  LOP3.LUT R8, R3, 0xff, RZ, 0xc0, !PT ;  /* 0x000000ff03087812 */ /* 0x000fe200078ec0ff */
[----:B------:R-:W-:Y:S01]  /*03f0*/  IMAD R16, R16, 0x3, RZ ;  /* 0x0000000310107824 */ /* 0x000fe200078e02ff */
[----:B------:R-:W-:-:S02]  /*0400*/  LOP3.LUT R9, R9, 0xff, RZ, 0xc0, !PT ;  /* 0x000000ff09097812 */ /* 0x000fc400078ec0ff */
[----:B------:R-:W-:Y:S02]  /*0410*/  VIMNMX.U16x2 R12, PT, PT, R4, R8, !PT ;  /* 0x00000008040c7248 */ /* 0x000fe40007fe0200 */
[--C-:B------:R-:W-:Y:S01]  /*0420*/  SHF.R.U32.HI R4, RZ, 0x9, R11.reuse ;  /* 0x00000009ff047819 */ /* 0x100fe2000001160b */
[----:B------:R-:W-:Y:S01]  /*0430*/  IMAD R8, R9, 0x56, RZ ;  /* 0x0000005609087824 */ /* 0x000fe200078e02ff */
[----:B------:R-:W-:Y:S02]  /*0440*/  PRMT R11, R12, 0x7610, R11 ;  /* 0x000076100c0b7816 */ /* 0x000fe4000000000b */
[----:B------:R-:W-:Y:S02]  /*0450*/  PRMT R15, R4, 0x9910, RZ ;  /* 0x00009910040f7816 */ /* 0x000fe400000000ff */
[----:B------:R-:W-:Y:S01]  /*0460*/  SHF.R.U32.HI R8, RZ, 0x8, R8 ;  /* 0x00000008ff087819 */ /* 0x000fe20000011608 */
[----:B------:R-:W-:Y:S01]  /*0470*/  IMAD.IADD R12, R11, 0x1, R10 ;  /* 0x000000010b0c7824 */ /* 0x000fe200078e020a */
[----:B------:R-:W-:-:S02]  /*0480*/  LOP3.LUT R16, R16, 0xff, RZ, 0xc0, !PT ;  /* 0x000000ff10107812 */ /* 0x000fc400078ec0ff */
[----:B------:R-:W-:Y:S01]  /*0490*/  PRMT R4, R8, 0x9910, RZ ;  /* 0x0000991008047816 */ /* 0x000fe200000000ff */
[----:B------:R-:W-:Y:S01]  /*04a0*/  VIADD R8, R6, 0x1 ;  /* 0x0000000106087836 */ /* 0x000fe20000000000 */
[----:B------:R-:W-:Y:S01]  /*04b0*/  LOP3.LUT P0, RZ, R12, 0x1, RZ, 0xc0, !PT ;  /* 0x000000010cff7812 */ /* 0x000fe2000780c0ff */
[----:B------:R-:W-:Y:S01]  /*04c0*/  IMAD.WIDE.U32 R10, R13, 0x9, R16 ;  /* 0x000000090d0a7825 */ /* 0x000fe200078e0010 */
[----:B------:R-:W-:-:S03]  /*04d0*/  LEA R9, R9, UR4, 0x1 ;  /* 0x0000000409097c11 */ /* 0x000fc6000f8e08ff */
[----:B------:R-:W-:Y:S01]  /*04e0*/  IMAD R20, R15, 0x3, R4 ;  /* 0x000000030f147824 */ /* 0x000fe200078e0204 */
[----:B------:R-:W-:Y:S01]  /*04f0*/  IADD3 R14, P1, PT, R10, UR5, RZ ;  /* 0x000000050a0e7c10 */ /* 0x000fe2000ff3e0ff */
[C---:B------:R-:W-:Y:S02]  /*0500*/  VIADD R4, R0.reuse, 0xfffffff7 ;  /* 0xfffffff700047836 */ /* 0x040fe40000000000 */
[----:B------:R-:W-:Y:S01]  /*0510*/  IMAD R12, R0, 0x9, RZ ;  /* 0x00000009000c7824 */ /* 0x000fe200078e02ff */
[----:B------:R-:W-:Y:S01]  /*0520*/  IADD3.X R15, PT, PT, R11, UR6, RZ, P1, !PT ;  /* 0x000000060b0f7c10 */ /* 0x000fe20008ffe4ff */
[----:B------:R-:W-:Y:S01]  /*0530*/  IMAD R7, R8, 0x3, RZ ;  /* 0x0000000308077824 */ /* 0x000fe200078e02ff */
[----:B------:R-:W-:Y:S02]  /*0540*/  LOP3.LUT R10, R4, 0xff, RZ, 0xc0, !PT ;  /* 0x000000ff040a7812 */ /* 0x000fe400078ec0ff */
[----:B------:R-:W-:Y:S02]  /*0550*/  IADD3 R12, P2, PT, R12, UR5, RZ ;  /* 0x000000050c0c7c10 */ /* 0x000fe4000ff5e0ff */
[----:B------:R-:W-:-:S02]  /*0560*/  LOP3.LUT R11, R4, 0xff, RZ, 0xc0, !PT ;  /* 0x000000ff040b7812 */ /* 0x000fc400078ec0ff */
[----:B------:R-:W-:Y:S01]  /*0570*/  IADD3 R10, P1, PT, R10, UR5, RZ ;  /* 0x000000050a0a7c10 */ /* 0x000fe2000ff3e0ff */
[----:B------:R-:W-:Y:S01]  /*0580*/  IMAD.X R13, RZ, RZ, UR6, P2 ;  /* 0x00000006ff0d7e24 */ /* 0x000fe200090e06ff */
[----:B------:R-:W-:Y:S02]  /*0590*/  LOP3.LUT R20, R20, 0xff, RZ, 0xc0, !PT ;  /* 0x000000ff14147812 */ /* 0x000fe400078ec0ff */
[----:B------:R-:W-:Y:S01]  /*05a0*/  LEA R6, R11, UR8, 0x1 ;  /* 0x000000080b067c11 */ /* 0x000fe2000f8e08ff */
[----:B------:R-:W-:Y:S01]  /*05b0*/  IMAD.X R11, RZ, RZ, UR6, P1 ;  /* 0x00000006ff0b7e24 */ /* 0x000fe200088e06ff */
[----:B------:R-:W-:Y:S02]  /*05c0*/  LEA R4, R0, UR4, 0x1 ;  /* 0x0000000400047c11 */ /* 0x000fe4000f8e08ff */
[----:B------:R-:W-:Y:S02]  /*05d0*/  LEA R8, R21, UR4, 0x1 ;  /* 0x0000000415087c11 */ /* 0x000fe4000f8e08ff */
[----:B------:R-:W-:-:S07]  /*05e0*/  LEA R22, R20, UR4, 0x1 ;  /* 0x0000000414167c11 */ /* 0x000fce000f8e08ff */
.L_x_66:
[----:B------:R-:W-:Y:S01]  /*05f0*/  ISETP.GT.U32.AND P1, PT, R0, 0x8, PT ;  /* 0x000000080000780c */ /* 0x000fe20003f24070 */
[----:B------:R-:W-:-:S12]  /*0600*/  BSSY.RECONVERGENT B0, `(.L_x_1) ;  /* 0x00001d0000007945 */ /* 0x000fd80003800200 */
[----:B0-----:R-:W-:Y:S05]  /*0610*/  @P1 BRA `(.L_x_2) ;  /* 0x00000008003c1947 */ /* 0x001fea0003800000 */
[----:B------:R-:W2:Y:S04]  /*0620*/  LDG.E.U8 R20, desc[UR10][R12.64] ;  /* 0x0000000a0c147981 */ /* 0x000ea8000c1e1100 */
[----:B------:R-:W3:Y:S04]  /*0630*/  LDG.E.U8 R23, desc[UR10][R12.64+0x1] ;  /* 0x0000010a0c177981 */ /* 0x000ee8000c1e1100 */
[----:B------:R0:W5:Y:S01]  /*0640*/  LDG.E.U8 R21, desc[UR10][R12.64+0x2] ;  /* 0x0000020a0c157981 */ /* 0x000162000c1e1100 */
[----:B------:R-:W-:Y:S01]  /*0650*/  PRMT R27, RZ, 0x7610, R27 ;  /* 0x00007610ff1b7816 */ /* 0x000fe2000000001b */
[----:B------:R-:W-:Y:S01]  /*0660*/  BSSY.RECONVERGENT B1, `(.L_x_3) ;  /* 0x0000016000017945 */ /* 0x000fe20003800200 */
[----:B--2---:R-:W-:-:S02]  /*0670*/  ISETP.NE.AND P1, PT, R20, RZ, PT ;  /* 0x000000ff1400720c */ /* 0x004fc40003f25270 */
[----:B---3--:R-:W-:-:S11]  /*0680*/  ISETP.NE.AND P2, PT, R23, RZ, PT ;  /* 0x000000ff1700720c */ /* 0x008fd60003f45270 */
[----:B------:R-:W-:Y:S02]  /*0690*/  @P1 VIADD R20, R20, 0xffffffff ;  /* 0xffffffff14141836 */ /* 0x000fe40000000000 */
[----:B------:R-:W-:-:S05]  /*06a0*/  @P1 IMAD.MOV.U32 R25, RZ, RZ, 0x1 ;  /* 0x00000001ff191424 */ /* 0x000fca00078e00ff */
[----:B------:R-:W-:Y:S02]  /*06b0*/  @P1 SHF.L.U32 R27, R25, R20, RZ ;  /* 0x00000014191b1219 */ /* 0x000fe400000006ff */
[----:B------:R-:W-:-:S03]  /*06c0*/  PRMT R20, RZ, 0x7610, R20 ;  /* 0x00007610ff147816 */ /* 0x000fc60000000014 */
[----:B------:R0:W-:Y:S01]  /*06d0*/  STS.U16 [R4], R27 ;  /* 0x0000001b04007388 */ /* 0x0001e20000000400 */
[----:B------:R-:W-:Y:S01]  /*06e0*/  @P1 PRMT R20, R27, 0x7610, R20 ;  /* 0x000076101b141816 */ /* 0x000fe20000000014 */
[----:B------:R-:W-:Y:S06]  /*06f0*/  @!P2 BRA `(.L_x_4) ;  /* 0x000000000030a947 */ /* 0x000fec0003800000 */
[----:B------:R-:W-:Y:S02]  /*0700*/  VIADD R23, R23, 0xffffffff ;  /* 0xffffffff17177836 */ /* 0x000fe40000000000 */
[----:B------:R-:W-:-:S05]  /*0710*/  IMAD.MOV.U32 R24, RZ, RZ, 0x1 ;  /* 0x00000001ff187424 */ /* 0x000fca00078e00ff */
[----:B------:R-:W-:-:S04]  /*0720*/  SHF.L.U32 R23, R24, R23, RZ ;  /* 0x0000001718177219 */ /* 0x000fc800000006ff */
[----:B------:R-:W-:Y:S02]  /*0730*/  LOP3.LUT P1, RZ, R23, 0xffff, R20, 0x80, !PT ;  /* 0x0000ffff17ff7812 */ /* 0x000fe40007828014 */
[----:B------:R-:W-:-:S11]  /*0740*/  LOP3.LUT R23, R20, R23, RZ, 0xfc, !PT ;  /* 0x0000001714177212 */ /* 0x000fd600078efcff */
[----:B------:R-:W1:Y:S01]  /*0750*/  @P1 S2R R25, SR_CgaCtaId ;  /* 0x0000000000191919 */ /* 0x000e620000008800 */
[----:B------:R-:W-:Y:S01]  /*0760*/  @P1 MOV R20, 0x400 ;  /* 0x0000040000141802 */ /* 0x000fe20000000f00 */
[----:B------:R-:W-:-:S03]  /*0770*/  @P1 IMAD.MOV.U32 R24, RZ, RZ, 0x2 ;  /* 0x00000002ff181424 */ /* 0x000fc600078e00ff */
[----:B-1----:R-:W-:Y:S02]  /*0780*/  @P1 LEA R25, R25, R20, 0x18 ;  /* 0x0000001419191211 */ /* 0x002fe400078ec0ff */
[----:B------:R-:W-:-:S03]  /*0790*/  PRMT R20, R23, 0x7610, R20 ;  /* 0x0000761017147816 */ /* 0x000fc60000000014 */
[----:B------:R1:W-:Y:S04]  /*07a0*/  @P1 STS [R25], R24 ;  /* 0x0000001819001388 */ /* 0x0003e80000000800 */
[----:B------:R1:W-:Y:S02]  /*07b0*/  STS.U16 [R4], R23 ;  /* 0x0000001704007388 */ /* 0x0003e40000000400 */
.L_x_4:
[----:B------:R-:W-:Y:S05]  /*07c0*/  BSYNC.RECONVERGENT B1 ;  /* 0x0000000000017941 */ /* 0x000fea0003800200 */
.L_x_3:
[----:B-1----:R1:W5:Y:S02]  /*07d0*/  LDG.E.U8 R23, desc[UR10][R12.64+0x3] ;  /* 0x0000030a0c177981 */ /* 0x002364000c1e1100 */
[----:B-----5:R-:W-:Y:S01]  /*07e0*/  ISETP.NE.AND P1, PT, R21, RZ, PT ;  /* 0x000000ff1500720c */ /* 0x020fe20003f25270 */
[----:B------:R-:W-:-:S12]  /*07f0*/  BSSY.RECONVERGENT B1, `(.L_x_5) ;  /* 0x000000e000017945 */ /* 0x000fd80003800200 */
[----:B-1----:R-:W-:Y:S05]  /*0800*/  @!P1 BRA `(.L_x_6) ;  /* 0x0000000000309947 */ /* 0x002fea0003800000 */
        /* <DEDUP_REMOVED lines=12> */
.L_x_6:
[----:B------:R-:W-:Y:S05]  /*08d0*/  BSYNC.RECONVERGENT B1 ;  /* 0x0000000000017941 */ /* 0x000fea0003800200 */
.L_x_5:
[----:B-1----:R1:W5:Y:S01]  /*08e0*/  LDG.E.U8 R21, desc[UR10][R12.64+0x4] ;  /* 0x0000040a0c157981 */ /* 0x002362000c1e1100 */
[----:B------:R-:W-:Y:S01]  /*08f0*/  ISETP.NE.AND P1, PT, R23, RZ, PT ;  /* 0x000000ff1700720c */ /* 0x000fe20003f25270 */
        /* <DEDUP_REMOVED lines=14> */
.L_x_8:
[----:B------:R-:W-:Y:S05]  /*09e0*/  BSYNC.RECONVERGENT B1 ;  /* 0x0000000000017941 */ /* 0x000fea0003800200 */
.L_x_7:
        /* <DEDUP_REMOVED lines=16> */
.L_x_10:
[----:B------:R-:W-:Y:S05]  /*0af0*/  BSYNC.RECONVERGENT B1 ;  /* 0x0000000000017941 */ /* 0x000fea0003800200 */
.L_x_9:
        /* <DEDUP_REMOVED lines=16> */
.L_x_12:
[----:B------:R-:W-:Y:S05]  /*0c00*/  BSYNC.RECONVERGENT B1 ;  /* 0x0000000000017941 */ /* 0x000fea0003800200 */
.L_x_11:
        /* <DEDUP_REMOVED lines=16> */
.L_x_14:
[----:B------:R-:W-:Y:S05]  /*0d10*/  BSYNC.RECONVERGENT B1 ;  /* 0x0000000000017941 */ /* 0x000fea0003800200 */
.L_x_13:
[----:B-1----:R-:W2:Y:S01]  /*0d20*/  LDG.E.U8 R21, desc[UR10][R12.64+0x8] ;  /* 0x0000080a0c157981 */ /* 0x002ea2000c1e1100 */
[----:B------:R-:W-:Y:S01]  /*0d30*/  ISETP.NE.AND P1, PT, R23, RZ, PT ;  /* 0x000000ff1700720c */ /* 0x000fe20003f25270 */
[----:B------:R-:W-:Y:S01]  /*0d40*/  BSSY.RECONVERGENT B1, `(.L_x_15) ;  /* 0x000000f000017945 */ /* 0x000fe20003800200 */
[----:B--2---:R-:W-:-:S11]  /*0d50*/  ISETP.NE.AND P2, PT, R21, RZ, PT ;  /* 0x000000ff1500720c */ /* 0x004fd60003f45270 */
[----:B------:R-:W-:Y:S05]  /*0d60*/  @!P1 BRA `(.L_x_16) ;  /* 0x0000000000309947 */ /* 0x000fea0003800000 */
        /* <DEDUP_REMOVED lines=12> */
.L_x_16:
[----:B------:R-:W-:Y:S05]  /*0e30*/  BSYNC.RECONVERGENT B1 ;  /* 0x0000000000017941 */ /* 0x000fea0003800200 */
.L_x_15:
[----:B------:R-:W-:Y:S05]  /*0e40*/  @!P2 BRA `(.L_x_17) ;  /* 0x00000014002ca947 */ /* 0x000fea0003800000 */
[----:B------:R-:W-:Y:S02]  /*0e50*/  VIADD R21, R21, 0xffffffff ;  /* 0xffffffff15157836 */ /* 0x000fe40000000000 */
[----:B-1----:R-:W-:-:S05]  /*0e60*/  IMAD.MOV.U32 R24, RZ, RZ, 0x1 ;  /* 0x00000001ff187424 */ /* 0x002fca00078e00ff */
[----:B------:R-:W-:-:S04]  /*0e70*/  SHF.L.U32 R21, R24, R21, RZ ;  /* 0x0000001518157219 */ /* 0x000fc800000006ff */
[----:B------:R-:W-:Y:S02]  /*0e80*/  LOP3.LUT P1, RZ, R21, 0xffff, R20, 0x80, !PT ;  /* 0x0000ffff15ff7812 */ /* 0x000fe40007828014 */
[----:B------:R-:W-:-:S11]  /*0e90*/  LOP3.LUT R21, R20, R21, RZ, 0xfc, !PT ;  /* 0x0000001514157212 */ /* 0x000fd600078efcff */
[----:B------:R-:W1:Y:S01]  /*0ea0*/  @P1 S2R R24, SR_CgaCtaId ;  /* 0x0000000000181919 */ /* 0x000e620000008800 */
[----:B------:R-:W-:Y:S01]  /*0eb0*/  @P1 MOV R23, 0x400 ;  /* 0x0000040000171802 */ /* 0x000fe20000000f00 */
[----:B------:R-:W-:-:S03]  /*0ec0*/  @P1 IMAD.MOV.U32 R20, RZ, RZ, 0x2 ;  /* 0x00000002ff141424 */ /* 0x000fc600078e00ff */
[----:B-1----:R-:W-:-:S05]  /*0ed0*/  @P1 LEA R23, R24, R23, 0x18 ;  /* 0x0000001718171211 */ /* 0x002fca00078ec0ff */
[----:B------:R3:W-:Y:S04]  /*0ee0*/  @P1 STS [R23], R20 ;  /* 0x0000001417001388 */ /* 0x0007e80000000800 */
[----:B------:R3:W-:Y:S01]  /*0ef0*/  STS.U16 [R4], R21 ;  /* 0x0000001504007388 */ /* 0x0007e20000000400 */
[----:B------:R-:W-:Y:S05]  /*0f00*/  BRA `(.L_x_17) ;  /* 0x0000001000fc7947 */ /* 0x000fea0003800000 */
.L_x_2:
[----:B------:R-:W-:-:S13]  /*0f10*/  ISETP.GT.U32.AND P1, PT, R0, 0x11, PT ;  /* 0x000000110000780c */ /* 0x000fda0003f24070 */
[----:B------:R-:W-:Y:S05]  /*0f20*/  @P1 BRA `(.L_x_18) ;  /* 0x00000008003c1947 */ /* 0x000fea0003800000 */
        /* <DEDUP_REMOVED lines=26> */
.L_x_20:
[----:B------:R-:W-:Y:S05]  /*10d0*/  BSYNC.RECONVERGENT B1 ;  /* 0x0000000000017941 */ /* 0x000fea0003800200 */
.L_x_19:
        /* <DEDUP_REMOVED lines=16> */
.L_x_22:
[----:B------:R-:W-:Y:S05]  /*11e0*/  BSYNC.RECONVERGENT B1 ;  /* 0x0000000000017941 */ /* 0x000fea0003800200 */
.L_x_21:
        /* <DEDUP_REMOVED lines=16> */
.L_x_24:
[----:B------:R-:W-:Y:S05]  /*12f0*/  BSYNC.RECONVERGENT B1 ;  /* 0x0000000000017941 */ /* 0x000fea0003800200 */
.L_x_23:
        /* <DEDUP_REMOVED lines=16> */
.L_x_26:
[----:B------:R-:W-:Y:S05]  /*1400*/  BSYNC.RECONVERGENT B1 ;  /* 0x0000000000017941 */ /* 0x000fea0003800200 */
.L_x_25:
        /* <DEDUP_REMOVED lines=16> */
.L_x_28:
[----:B------:R-:W-:Y:S05]  /*1510*/  BSYNC.RECONVERGENT B1 ;  /* 0x0000000000017941 */ /* 0x000fea0003800200 */
.L_x_27:
        /* <DEDUP_REMOVED lines=16> */
.L_x_30:
[----:B------:R-:W-:Y:S05]  /*1620*/  BSYNC.RECONVERGENT B1 ;  /* 0x0000000000017941 */ /* 0x000fea0003800200 */
.L_x_29:
        /* <DEDUP_REMOVED lines=17> */
.L_x_32:
[----:B------:R-:W-:Y:S05]  /*1740*/  BSYNC.RECONVERGENT B1 ;  /* 0x0000000000017941 */ /* 0x000fea0003800200 */
.L_x_31:
        /* <DEDUP_REMOVED lines=13> */
.L_x_18:
[----:B------:R-:W-:-:S13]  /*1820*/  ISETP.GT.U32.AND P1, PT, R0, 0x1a, PT ;  /* 0x0000001a0000780c */ /* 0x000fda0003f24070 */
[----:B------:R-:W-:Y:S05]  /*1830*/  @P1 BRA `(.L_x_17) ;  /* 0x0000000800b01947 */ /* 0x000fea0003800000 */
[----:B------:R0:W-:Y:S01]  /*1840*/  STS.U16 [R5], RZ ;  /* 0x000000ff05007388 */ /* 0x0001e20000000400 */
[----:B------:R-:W-:-:S04]  /*1850*/  LOP3.LUT R20, R2, 0xff, RZ, 0xc0, !PT ;  /* 0x000000ff02147812 */ /* 0x000fc800078ec0ff */
[----:B------:R-:W-:-:S13]  /*1860*/  ISETP.GT.U32.AND P1, PT, R7, R20, PT ;  /* 0x000000140700720c */ /* 0x000fda0003f24070 */
[----:B0-----:R-:W-:Y:S05]  /*1870*/  @!P1 BRA `(.L_x_17) ;  /* 0x0000000800a09947 */ /* 0x001fea0003800000 */
[----:B------:R-:W-:Y:S01]  /*1880*/  BSSY.RECONVERGENT B1, `(.L_x_33) ;  /* 0x000002e000017945 */ /* 0x000fe20003800200 */
[----:B------:R-:W-:Y:S02]  /*1890*/  PRMT R23, RZ, 0x7610, R23 ;  /* 0x00007610ff177816 */ /* 0x000fe40000000017 */
[----:B------:R-:W-:Y:S01]  /*18a0*/  PRMT R24, R2, 0x7610, R24 ;  /* 0x0000761002187816 */ /* 0x000fe20000000018 */
[----:B------:R-:W-:Y:S06]  /*18b0*/  @!P0 BRA `(.L_x_34) ;  /* 0x0000000000a88947 */ /* 0x000fec0003800000 */
[----:B------:R-:W2:Y:S04]  /*18c0*/  LDG.E.U8 R21, desc[UR10][R14.64] ;  /* 0x0000000a0e157981 */ /* 0x000ea8000c1e1100 */
[----:B------:R-:W3:Y:S04]  /*18d0*/  LDG.E.U8 R25, desc[UR10][R14.64+0x1] ;  /* 0x0000010a0e197981 */ /* 0x000ee8000c1e1100 */
[----:B------:R-:W4:Y:S01]  /*18e0*/  LDG.E.U8 R20, desc[UR10][R14.64+0x2] ;  /* 0x0000020a0e147981 */ /* 0x000f22000c1e1100 */
[----:B------:R-:W-:Y:S01]  /*18f0*/  PRMT R23, RZ, 0x7610, R23 ;  /* 0x00007610ff177816 */ /* 0x000fe20000000017 */
[----:B------:R-:W-:Y:S01]  /*1900*/  BSSY.RECONVERGENT B2, `(.L_x_35) ;  /* 0x0000016000027945 */ /* 0x000fe20003800200 */
[----:B--2---:R-:W-:-:S02]  /*1910*/  ISETP.NE.AND P2, PT, R21, RZ, PT ;  /* 0x000000ff1500720c */ /* 0x004fc40003f45270 */
[----:B---3--:R-:W-:Y:S02]  /*1920*/  ISETP.NE.AND P3, PT, R25, RZ, PT ;  /* 0x000000ff1900720c */ /* 0x008fe40003f65270 */
[----:B----4-:R-:W-:-:S09]  /*1930*/  ISETP.NE.AND P1, PT, R20, RZ, PT ;  /* 0x000000ff1400720c */ /* 0x010fd20003f25270 */
[----:B------:R-:W-:Y:S02]  /*1940*/  @P2 VIADD R21, R21, 0xffffffff ;  /* 0xffffffff15152836 */ /* 0x000fe40000000000 */
[----:B------:R-:W-:-:S05]  /*1950*/  @P2 IMAD.MOV.U32 R24, RZ, RZ, 0x1 ;  /* 0x00000001ff182424 */ /* 0x000fca00078e00ff */
[----:B------:R-:W-:-:S04]  /*1960*/  @P2 SHF.L.U32 R24, R24, R21, RZ ;  /* 0x0000001518182219 */ /* 0x000fc800000006ff */
[----:B------:R-:W-:Y:S01]  /*1970*/  @P2 PRMT R23, R24, 0x7610, R23 ;  /* 0x0000761018172816 */ /* 0x000fe20000000017 */
[----:B------:R0:W-:Y:S01]  /*1980*/  @P2 STS.U16 [R5], R24 ;  /* 0x0000001805002388 */ /* 0x0001e20000000400 */
[----:B------:R-:W-:Y:S05]  /*1990*/  @!P3 BRA `(.L_x_36) ;  /* 0x000000000030b947 */ /* 0x000fea0003800000 */
[----:B------:R-:W-:Y:S02]  /*19a0*/  VIADD R25, R25, 0xffffffff ;  /* 0xffffffff19197836 */ /* 0x000fe40000000000 */
[----:B0-----:R-:W-:-:S05]  /*19b0*/  IMAD.MOV.U32 R24, RZ, RZ, 0x1 ;  /* 0x00000001ff187424 */ /* 0x001fca00078e00ff */
[----:B------:R-:W-:-:S04]  /*19c0*/  SHF.L.U32 R24, R24, R25, RZ ;  /* 0x0000001918187219 */ /* 0x000fc800000006ff */
[----:B------:R-:W-:Y:S02]  /*19d0*/  LOP3.LUT P2, RZ, R24, 0xffff, R23, 0x80, !PT ;  /* 0x0000ffff18ff7812 */ /* 0x000fe40007848017 */
[----:B------:R-:W-:-:S04]  /*19e0*/  LOP3.LUT R24, R23, R24, RZ, 0xfc, !PT ;  /* 0x0000001817187212 */ /* 0x000fc800078efcff */
[----:B------:R-:W-:-:S07]  /*19f0*/  PRMT R23, R24, 0x7610, R23 ;  /* 0x0000761018177816 */ /* 0x000fce0000000017 */
[----:B------:R-:W0:Y:S01]  /*1a00*/  @P2 S2R R28, SR_CgaCtaId ;  /* 0x00000000001c2919 */ /* 0x000e220000008800 */
[----:B------:R-:W-:-:S04]  /*1a10*/  @P2 MOV R21, 0x400 ;  /* 0x0000040000152802 */ /* 0x000fc80000000f00 */
[----:B0-----:R-:W-:Y:S01]  /*1a20*/  @P2 LEA R21, R28, R21, 0x18 ;  /* 0x000000151c152211 */ /* 0x001fe200078ec0ff */
[----:B------:R-:W-:-:S05]  /*1a30*/  @P2 IMAD.MOV.U32 R28, RZ, RZ, 0x2 ;  /* 0x00000002ff1c2424 */ /* 0x000fca00078e00ff */
[----:B------:R1:W-:Y:S04]  /*1a40*/  @P2 STS [R21], R28 ;  /* 0x0000001c15002388 */ /* 0x0003e80000000800 */
[----:B------:R1:W-:Y:S02]  /*1a50*/  STS.U16 [R5], R24 ;  /* 0x0000001805007388 */ /* 0x0003e40000000400 */
.L_x_36:
[----:B------:R-:W-:Y:S05]  /*1a60*/  BSYNC.RECONVERGENT B2 ;  /* 0x0000000000027941 */ /* 0x000fea0003800200 */
.L_x_35:
[----:B01----:R-:W-:Y:S01]  /*1a70*/  PRMT R24, R3, 0x7610, R24 ;  /* 0x0000761003187816 */ /* 0x003fe20000000018 */
[----:B------:R-:W-:Y:S06]  /*1a80*/  @!P1 BRA `(.L_x_34) ;  /* 0x0000000000349947 */ /* 0x000fec0003800000 */
[----:B------:R-:W-:Y:S02]  /*1a90*/  VIADD R20, R20, 0xffffffff ;  /* 0xffffffff14147836 */ /* 0x000fe40000000000 */
[----:B------:R-:W-:-:S05]  /*1aa0*/  IMAD.MOV.U32 R21, RZ, RZ, 0x1 ;  /* 0x00000001ff157424 */ /* 0x000fca00078e00ff */
[----:B------:R-:W-:-:S04]  /*1ab0*/  SHF.L.U32 R20, R21, R20, RZ ;  /* 0x0000001415147219 */ /* 0x000fc800000006ff */
[----:B------:R-:W-:Y:S02]  /*1ac0*/  LOP3.LUT P1, RZ, R20, 0xffff, R23, 0x80, !PT ;  /* 0x0000ffff14ff7812 */ /* 0x000fe40007828017 */
[----:B------:R-:W-:-:S04]  /*1ad0*/  LOP3.LUT R20, R23, R20, RZ, 0xfc, !PT ;  /* 0x0000001417147212 */ /* 0x000fc800078efcff */
[----:B------:R-:W-:-:S07]  /*1ae0*/  PRMT R23, R20, 0x7610, R23 ;  /* 0x0000761014177816 */ /* 0x000fce0000000017 */
[----:B------:R-:W0:Y:S01]  /*1af0*/  @P1 S2R R24, SR_CgaCtaId ;  /* 0x0000000000181919 */ /* 0x000e220000008800 */
[----:B------:R-:W-:Y:S01]  /*1b00*/  @P1 MOV R21, 0x400 ;  /* 0x0000040000151802 */ /* 0x000fe20000000f00 */
[----:B------:R-:W-:-:S03]  /*1b10*/  @P1 IMAD.MOV.U32 R28, RZ, RZ, 0x2 ;  /* 0x00000002ff1c1424 */ /* 0x000fc600078e00ff */
[----:B0-----:R-:W-:Y:S02]  /*1b20*/  @P1 LEA R21, R24, R21, 0x18 ;  /* 0x0000001518151211 */ /* 0x001fe400078ec0ff */
[----:B------:R-:W-:-:S03]  /*1b30*/  PRMT R24, R3, 0x7610, R24 ;  /* 0x0000761003187816 */ /* 0x000fc60000000018 */
[----:B------:R0:W-:Y:S04]  /*1b40*/  @P1 STS [R21], R28 ;  /* 0x0000001c15001388 */ /* 0x0001e80000000800 */
[----:B------:R0:W-:Y:S02]  /*1b50*/  STS.U16 [R5], R20 ;  /* 0x0000001405007388 */ /* 0x0001e40000000400 */
.L_x_34:
[----:B------:R-:W-:Y:S05]  /*1b60*/  BSYNC.RECONVERGENT B1 ;  /* 0x0000000000017941 */ /* 0x000fea0003800200 */
.L_x_33:
[----:B0-----:R-:W-:-:S05]  /*1b70*/  VIADD R20, R2, 0x3 ;  /* 0x0000000302147836 */ /* 0x001fca0000000000 */
[----:B------:R-:W-:Y:S02]  /*1b80*/  LOP3.LUT R21, R20, 0xff, RZ, 0xc0, !PT ;  /* 0x000000ff14157812 */ /* 0x000fe400078ec0ff */
[----:B------:R-:W-:-:S04]  /*1b90*/  LOP3.LUT R20, R3, 0xff, RZ, 0xc0, !PT ;  /* 0x000000ff03147812 */ /* 0x000fc800078ec0ff */
[----:B------:R-:W-:-:S13]  /*1ba0*/  ISETP.GE.U32.AND P1, PT, R20, R21, PT ;  /* 0x000000151400720c */ /* 0x000fda0003f26070 */
[----:B------:R-:W-:Y:S05]  /*1bb0*/  @P1 BRA `(.L_x_17) ;  /* 0x0000000400d01947 */ /* 0x000fea0003800000 */
[----:B------:R-:W-:-:S07]  /*1bc0*/  LOP3.LUT R25, R7, 0xff, RZ, 0xc0, !PT ;  /* 0x000000ff07197812 */ /* 0x000fce00078ec0ff */
.L_x_49:
[----:B------:R-:W-:-:S05]  /*1bd0*/  LOP3.LUT R21, R24, 0xff, RZ, 0xc0, !PT ;  /* 0x000000ff18157812 */ /* 0x000fca00078ec0ff */
[----:B------:R-:W-:-:S03]  /*1be0*/  IMAD.WIDE.U32 R20, R21, 0x9, R16 ;  /* 0x0000000915147825 */ /* 0x000fc600078e0010 */
[----:B------:R-:W-:-:S04]  /*1bf0*/  IADD3 R20, P1, PT, R20, UR5, RZ ;  /* 0x0000000514147c10 */ /* 0x000fc8000ff3e0ff */
[----:B------:R-:W-:-:S05]  /*1c00*/  IADD3.X R21, PT, PT, R21, UR6, RZ, P1, !PT ;  /* 0x0000000615157c10 */ /* 0x000fca0008ffe4ff */
[----:B------:R-:W2:Y:S01]  /*1c10*/  LDG.E.U8 R28, desc[UR10][R20.64] ;  /* 0x0000000a141c7981 */ /* 0x000ea2000c1e1100 */
[----:B------:R-:W-:Y:S01]  /*1c20*/  BSSY.RECONVERGENT B1, `(.L_x_37) ;  /* 0x000000f000017945 */ /* 0x000fe20003800200 */
[----:B--2---:R-:W-:-:S13]  /*1c30*/  ISETP.NE.AND P1, PT, R28, RZ, PT ;  /* 0x000000ff1c00720c */ /* 0x004fda0003f25270 */
[----:B------:R-:W-:Y:S05]  /*1c40*/  @!P1 BRA `(.L_x_38) ;  /* 0x0000000000309947 */ /* 0x000fea0003800000 */
[----:B------:R-:W-:Y:S02]  /*1c50*/  VIADD R28, R28, 0xffffffff ;  /* 0xffffffff1c1c7836 */ /* 0x000fe40000000000 */
[----:B------:R-:W-:-:S05]  /*1c60*/  IMAD.MOV.U32 R27, RZ, RZ, 0x1 ;  /* 0x00000001ff1b7424 */ /* 0x000fca00078e00ff */
        /* <DEDUP_REMOVED lines=10> */
.L_x_38:
[----:B------:R-:W-:Y:S05]  /*1d10*/  BSYNC.RECONVERGENT B1 ;  /* 0x0000000000017941 */ /* 0x000fea0003800200 */
.L_x_37:
[----:B0-----:R-:W2:Y:S04]  /*1d20*/  LDG.E.U8 R28, desc[UR10][R20.64+0x1] ;  /* 0x0000010a141c7981 */ /* 0x001ea8000c1e1100 */
[----:B------:R-:W3:Y:S01]  /*1d30*/  LDG.E.U8 R27, desc[UR10][R20.64+0x2] ;  /* 0x0000020a141b7981 */ /* 0x000ee2000c1e1100 */
[----:B------:R-:W-:Y:S01]  /*1d40*/  BSSY.RECONVERGENT B1, `(.L_x_39) ;  /* 0x0000010000017945 */ /* 0x000fe20003800200 */
[----:B--2---:R-:W-:Y:S02]  /*1d50*/  ISETP.NE.AND P1, PT, R28, RZ, PT ;  /* 0x000000ff1c00720c */ /* 0x004fe40003f25270 */
[----:B---3--:R-:W-:-:S11]  /*1d60*/  ISETP.NE.AND P2, PT, R27, RZ, PT ;  /* 0x000000ff1b00720c */ /* 0x008fd60003f45270 */
        /* <DEDUP_REMOVED lines=13> */
.L_x_40:
[----:B------:R-:W-:Y:S05]  /*1e40*/  BSYNC.RECONVERGENT B1 ;  /* 0x0000000000017941 */ /* 0x000fea0003800200 */
.L_x_39:
[----:B------:R-:W-:Y:S04]  /*1e50*/  BSSY.RECONVERGENT B1, `(.L_x_41) ;  /* 0x000000e000017945 */ /* 0x000fe80003800200 */
        /* <DEDUP_REMOVED lines=13> */
.L_x_42:
[----:B------:R-:W-:Y:S05]  /*1f30*/  BSYNC.RECONVERGENT B1 ;  /* 0x0000000000017941 */ /* 0x000fea0003800200 */
.L_x_41:
[----:B01----:R-:W-:-:S05]  /*1f40*/  VIADD R20, R24, 0x1 ;  /* 0x0000000118147836 */ /* 0x003fca0000000000 */
        /* <DEDUP_REMOVED lines=20> */
.L_x_44:
[----:B------:R-:W-:Y:S05]  /*2090*/  BSYNC.RECONVERGENT B1 ;  /* 0x0000000000017941 */ /* 0x000fea0003800200 */
.L_x_43:
        /* <DEDUP_REMOVED lines=18> */
.L_x_46:
[----:B------:R-:W-:Y:S05]  /*21c0*/  BSYNC.RECONVERGENT B1 ;  /* 0x0000000000017941 */ /* 0x000fea0003800200 */
.L_x_45:
        /* <DEDUP_REMOVED lines=14> */
.L_x_48:
[----:B------:R-:W-:Y:S05]  /*22b0*/  BSYNC.RECONVERGENT B1 ;  /* 0x0000000000017941 */ /* 0x000fea0003800200 */
.L_x_47:
[----:B------:R-:W-:-:S05]  /*22c0*/  VIADD R24, R24, 0x2 ;  /* 0x0000000218187836 */ /* 0x000fca0000000000 */
[----:B01----:R-:W-:-:S04]  /*22d0*/  LOP3.LUT R20, R24, 0xff, RZ, 0xc0, !PT ;  /* 0x000000ff18147812 */ /* 0x003fc800078ec0ff */
[----:B------:R-:W-:-:S13]  /*22e0*/  ISETP.GE.U32.AND P1, PT, R20, R25, PT ;  /* 0x000000191400720c */ /* 0x000fda0003f26070 */
[----:B------:R-:W-:Y:S05]  /*22f0*/  @!P1 BRA `(.L_x_49) ;  /* 0xfffffff800349947 */ /* 0x000fea000383ffff */
.L_x_17:
[----:B------:R-:W-:Y:S05]  /*2300*/  BSYNC.RECONVERGENT B0 ;  /* 0x0000000000007941 */ /* 0x000fea0003800200 */
.L_x_1:
[----:B------:R-:W4:Y:S08]  /*2310*/  S2UR UR9, SR_CgaCtaId ;  /* 0x00000000000979c3 */ /* 0x000f300000008800 */
[----:B------:R-:W-:Y:S06]  /*2320*/  BAR.SYNC.DEFER_BLOCKING 0x0 ;  /* 0x0000000000007b1d */ /* 0x000fec0000010000 */
[----:B------:R-:W-:-:S02]  /*2330*/  UMOV UR8, 0x400 ;  /* 0x0000040000087882 */ /* 0x000fc40000000000 */
[----:B----4-:R-:W-:-:S06]  /*2340*/  ULEA UR4, UR9, UR8, 0x18 ;  /* 0x0000000809047291 */ /* 0x010fcc000f8ec0ff */
[----:B--23--:R-:W-:-:S05]  /*2350*/  IMAD.U32 R20, RZ, RZ, UR4 ;  /* 0x00000004ff147e24 */ /* 0x00cfca000f8e00ff */
[----:B------:R-:W2:Y:S02]  /*2360*/  LDS R21, [R20] ;  /* 0x0000000014157984 */ /* 0x000ea40000000800 */
[----:B--2---:R-:W-:-:S13]  /*2370*/  ISETP.NE.AND P1, PT, R21, 0x2, PT ;  /* 0x000000021500780c */ /* 0x004fda0003f25270 */
[----:B------:R-:W-:Y:S05]  /*2380*/  @!P1 BRA `(.L_x_50) ;  /* 0x00000004006c9947 */ /* 0x000fea0003800000 */
[----:B------:R-:W-:-:S13]  /*2390*/  ISETP.NE.AND P1, PT, R0, RZ, PT ;  /* 0x000000ff0000720c */ /* 0x000fda0003f25270 */
[----:B-1----:R-:W-:-:S05]  /*23a0*/  @!P1 IMAD.MOV.U32 R23, RZ, RZ, 0x3 ;  /* 0x00000003ff179424 */ /* 0x002fca00078e00ff */
[----:B------:R1:W-:Y:S01]  /*23b0*/  @!P1 STS [R20], R23 ;  /* 0x0000001714009388 */ /* 0x0003e20000000800 */
[----:B------:R-:W-:Y:S06]  /*23c0*/  BAR.SYNC.DEFER_BLOCKING 0x0 ;  /* 0x0000000000007b1d */ /* 0x000fec0000010000 */
[----:B------:R-:W2:Y:S01]  /*23d0*/  LDG.E.U8 R21, desc[UR10][R18.64] ;  /* 0x0000000a12157981 */ /* 0x000ea2000c1e1100 */
[----:B------:R-:W-:Y:S01]  /*23e0*/  BSSY.RECONVERGENT B0, `(.L_x_50) ;  /* 0x0000055000007945 */ /* 0x000fe20003800200 */
[----:B------:R-:W-:Y:S02]  /*23f0*/  PRMT R26, RZ, 0x7610, R26 ;  /* 0x00007610ff1a7816 */ /* 0x000fe4000000001a */
[----:B--2---:R-:W-:-:S13]  /*2400*/  ISETP.NE.AND P1, PT, R21, RZ, PT ;  /* 0x000000ff1500720c */ /* 0x004fda0003f25270 */
[----:B-1----:R-:W-:Y:S05]  /*2410*/  @P1 BRA `(.L_x_51) ;  /* 0x0000000400441947 */ /* 0x002fea0003800000 */
[----:B------:R-:W-:-:S05]  /*2420*/  IMAD.MOV.U32 R25, RZ, RZ, 0x1 ;  /* 0x00000001ff197424 */ /* 0x000fca00078e00ff */
[----:B------:R-:W-:Y:S04]  /*2430*/  STS [R20], R25 ;  /* 0x0000001914007388 */ /* 0x000fe80000000800 */
[----:B------:R-:W-:Y:S04]  /*2440*/  LDS.U16 R21, [R8] ;  /* 0x0000000008157984 */ /* 0x000fe80000000400 */
[----:B------:R-:W-:Y:S04]  /*2450*/  LDS.U16 R24, [R9+0x12] ;  /* 0x0000120009187984 */ /* 0x000fe80000000400 */
[----:B------:R-:W1:Y:S02]  /*2460*/  LDS.U16 R23, [R22+0x24] ;  /* 0x0000240016177984 */ /* 0x000e640000000400 */
[----:B-1----:R-:W-:-:S04]  /*2470*/  LOP3.LUT R21, R23, R24, R21, 0xfe, !PT ;  /* 0x0000001817157212 */ /* 0x002fc800078efe15 */
[C---:B------:R-:W-:Y:S02]  /*2480*/  LOP3.LUT P2, RZ, R21.reuse, 0x3, RZ, 0xc0, !PT ;  /* 0x0000000315ff7812 */ /* 0x040fe4000784c0ff */
[C---:B------:R-:W-:Y:S02]  /*2490*/  LOP3.LUT P1, RZ, R21.reuse, 0x2, RZ, 0xc0, !PT ;  /* 0x0000000215ff7812 */ /* 0x040fe4000782c0ff */
[C---:B------:R-:W-:Y:S02]  /*24a0*/  LOP3.LUT R23, R21.reuse, 0x1, RZ, 0xc, !PT ;  /* 0x0000000115177812 */ /* 0x040fe400078e0cff */
[----:B------:R-:W-:Y:S02]  /*24b0*/  PRMT R26, R21, 0x7610, R26 ;  /* 0x00007610151a7816 */ /* 0x000fe4000000001a */
[----:B------:R-:W-:-:S05]  /*24c0*/  SEL R23, R23, 0x2, P1 ;  /* 0x0000000217177807 */ /* 0x000fca0000800000 */
[----:B------:R-:W-:Y:S05]  /*24d0*/  @!P2 BRA `(.L_x_51) ;  /* 0x000000040014a947 */ /* 0x000fea0003800000 */
[----:B------:R-:W-:Y:S01]  /*24e0*/  LOP3.LUT P1, RZ, R21, 0x4, RZ, 0xc0, !PT ;  /* 0x0000000415ff7812 */ /* 0x000fe2000782c0ff */
[----:B------:R-:W-:-:S12]  /*24f0*/  BSSY.RELIABLE B1, `(.L_x_52) ;  /* 0x0000007000017945 */ /* 0x000fd80003800100 */
[----:B------:R-:W-:Y:S05]  /*2500*/  @P1 BRA `(.L_x_53) ;  /* 0x0000000000141947 */ /* 0x000fea0003800000 */
[----:B------:R-:W-:-:S04]  /*2510*/  PRMT R23, R23, 0x9910, RZ ;  /* 0x0000991017177816 */ /* 0x000fc800000000ff */
[----:B------:R-:W-:-:S13]  /*2520*/  ISETP.NE.AND P1, PT, R23, RZ, PT ;  /* 0x000000ff1700720c */ /* 0x000fda0003f25270 */
[----:B------:R-:W-:Y:S05]  /*2530*/  @P1 BREAK.RELIABLE B1 ;  /* 0x0000000000011942 */ /* 0x000fea0003800100 */
[----:B------:R-:W-:Y:S05]  /*2540*/  @P1 BRA `(.L_x_51) ;  /* 0x0000000000f81947 */ /* 0x000fea0003800000 */
[----:B------:R-:W-:-:S07]  /*2550*/  IMAD.MOV.U32 R23, RZ, RZ, 0x3 ;  /* 0x00000003ff177424 */ /* 0x000fce00078e00ff */
.L_x_53:
[----:B------:R-:W-:Y:S05]  /*2560*/  BSYNC.RELIABLE B1 ;  /* 0x0000000000017941 */ /* 0x000fea0003800100 */
.L_x_52:
        /* <DEDUP_REMOVED lines=8> */
.L_x_55:
[----:B------:R-:W-:Y:S05]  /*25f0*/  BSYNC.RELIABLE B1 ;  /* 0x0000000000017941 */ /* 0x000fea0003800100 */
.L_x_54:
        /* <DEDUP_REMOVED lines=8> */
.L_x_57:
[----:B------:R-:W-:Y:S05]  /*2680*/  BSYNC.RELIABLE B1 ;  /* 0x0000000000017941 */ /* 0x000fea0003800100 */
.L_x_56:
        /* <DEDUP_REMOVED lines=8> */
.L_x_59:
[----:B------:R-:W-:Y:S05]  /*2710*/  BSYNC.RELIABLE B1 ;  /* 0x0000000000017941 */ /* 0x000fea0003800100 */
.L_x_58:
        /* <DEDUP_REMOVED lines=8> */
.L_x_61:
[----:B------:R-:W-:Y:S05]  /*27a0*/  BSYNC.RELIABLE B1 ;  /* 0x0000000000017941 */ /* 0x000fea0003800100 */
.L_x_60:
        /* <DEDUP_REMOVED lines=8> */
.L_x_63:
[----:B------:R-:W-:Y:S05]  /*2830*/  BSYNC.RELIABLE B1 ;  /* 0x0000000000017941 */ /* 0x000fea0003800100 */
.L_x_62:
        /* <DEDUP_REMOVED lines=8> */
.L_x_65:
[----:B------:R-:W-:Y:S05]  /*28c0*/  BSYNC.RELIABLE B1 ;  /* 0x0000000000017941 */ /* 0x000fea0003800100 */
.L_x_64:
[----:B------:R-:W-:-:S04]  /*28d0*/  PRMT R21, R23, 0x9910, RZ ;  /* 0x0000991017157816 */ /* 0x000fc800000000ff */
[----:B------:R-:W-:-:S13]  /*28e0*/  ISETP.NE.AND P1, PT, R21, RZ, PT ;  /* 0x000000ff1500720c */ /* 0x000fda0003f25270 */
[----:B------:R-:W-:Y:S01]  /*28f0*/  @!P1 IMAD.MOV.U32 R21, RZ, RZ, 0x2 ;  /* 0x00000002ff159424 */ /* 0x000fe200078e00ff */
[----:B------:R1:W-:Y:S04]  /*2900*/  @P1 STG.E.U8 desc[UR10][R18.64], R23 ;  /* 0x0000001712001986 */ /* 0x0003e8000c10110a */
[----:B------:R1:W-:Y:S04]  /*2910*/  @!P1 STS [R20], R21 ;  /* 0x0000001514009388 */ /* 0x0003e80000000800 */
[----:B------:R1:W-:Y:S02]  /*2920*/  @P1 STS [R20], RZ ;  /* 0x000000ff14001388 */ /* 0x0003e40000000800 */
.L_x_51:
[----:B------:R-:W-:Y:S05]  /*2930*/  BSYNC.RECONVERGENT B0 ;  /* 0x0000000000007941 */ /* 0x000fea0003800200 */
.L_x_50:
[----:B------:R-:W-:Y:S06]  /*2940*/  BAR.SYNC.DEFER_BLOCKING 0x0 ;  /* 0x0000000000007b1d */ /* 0x000fec0000010000 */
[----:B-1----:R-:W1:Y:S02]  /*2950*/  LDS R21, [R20] ;  /* 0x0000000014157984 */ /* 0x002e640000000800 */
[----:B-1----:R-:W-:-:S13]  /*2960*/  ISETP.NE.AND P1, PT, R21, RZ, PT ;  /* 0x000000ff1500720c */ /* 0x002fda0003f25270 */
[----:B------:R-:W-:Y:S05]  /*2970*/  @!P1 BRA `(.L_x_66) ;  /* 0xffffffdc001c9947 */ /* 0x000fea000383ffff */
[----:B0-----:R-:W-:-:S07]  /*2980*/  IMAD.MOV.U32 R4, RZ, RZ, R21 ;  /* 0x000000ffff047224 */ /* 0x001fce00078e0015 */
.L_x_0:
[----:B------:R-:W0:Y:S01]  /*2990*/  LDCU.64 UR4, c[0x0][0x380] ;  /* 0x00007000ff0477ac */ /* 0x000e220008000a00 */
[----:B------:R-:W-:Y:S01]  /*29a0*/  ISETP.NE.AND P0, PT, R4, 0x3, PT ;  /* 0x000000030400780c */ /* 0x000fe20003f05270 */
[----:B------:R-:W-:-:S03]  /*29b0*/  UIMAD UR6, UR12, 0x51, URZ ;  /* 0x000000510c0678a4 */ /* 0x000fc6000f8e02ff */
[----:B------:R-:W-:Y:S01]  /*29c0*/  ISETP.NE.OR P0, PT, R0, RZ, P0 ;  /* 0x000000ff0000720c */ /* 0x000fe20000705670 */
[----:B0-----:R-:W-:-:S04]  /*29d0*/  UIADD3 UR4, UP0, UPT, UR6, UR4, URZ ;  /* 0x0000000406047290 */ /* 0x001fc8000ff1e0ff */
[----:B------:R-:W-:Y:S02]  /*29e0*/  UIADD3.X UR5, UPT, UPT, URZ, UR5, URZ, UP0, !UPT ;  /* 0x00000005ff057290 */ /* 0x000fe400087fe4ff */
[----:B------:R-:W-:-:S04]  /*29f0*/  IMAD.U32 R2, RZ, RZ, UR4 ;  /* 0x00000004ff027e24 */ /* 0x000fc8000f8e00ff */
[----:B------:R-:W-:Y:S02]  /*2a00*/  IMAD.U32 R3, RZ, RZ, UR5 ;  /* 0x00000005ff037e24 */ /* 0x000fe4000f8e00ff */
[----:B------:R-:W-:Y:S05]  /*2a10*/  @P0 BRA `(.L_x_67) ;  /* 0x0000000800a00947 */ /* 0x000fea0003800000 */
[----:B------:R-:W2:Y:S01]  /*2a20*/  LDG.E.U8 R7, desc[UR10][R2.64] ;  /* 0x0000000a02077981 */ /* 0x000ea2000c1e1100 */
[----:B------:R-:W2:Y:S03]  /*2a30*/  LDC.64 R4, c[0x0][0x388] ;  /* 0x0000e200ff047b82 */ /* 0x000ea60000000a00 */
[----:B--2---:R0:W-:Y:S04]  /*2a40*/  STG.E.U8 desc[UR10][R4.64], R7 ;  /* 0x0000000704007986 */ /* 0x0041e8000c10110a */
[----:B------:R-:W2:Y:S04]  /*2a50*/  LDG.E.U8 R9, desc[UR10][R2.64+0x1] ;  /* 0x0000010a02097981 */ /* 0x000ea8000c1e1100 */
[----:B--2---:R1:W-:Y:S04]  /*2a60*/  STG.E.U8 desc[UR10][R4.64+0x1], R9 ;  /* 0x0000010904007986 */ /* 0x0043e8000c10110a */
[----:B------:R-:W2:Y:S04]  /*2a70*/  LDG.E.U8 R11, desc[UR10][R2.64+0x2] ;  /* 0x0000020a020b7981 */ /* 0x000ea8000c1e1100 */
[----:B--2---:R2:W-:Y:S04]  /*2a80*/  STG.E.U8 desc[UR10][R4.64+0x2], R11 ;  /* 0x0000020b04007986 */ /* 0x0045e8000c10110a */
[----:B------:R-:W3:Y:S04]  /*2a90*/  LDG.E.U8 R13, desc[UR10][R2.64+0x3] ;  /* 0x0000030a020d7981 */ /* 0x000ee8000c1e1100 */
[----:B---3--:R3:W-:Y:S04]  /*2aa0*/  STG.E.U8 desc[UR10][R4.64+0x3], R13 ;  /* 0x0000030d04007986 */ /* 0x0087e8000c10110a */
[----:B------:R-:W4:Y:S04]  /*2ab0*/  LDG.E.U8 R15, desc[UR10][R2.64+0x4] ;  /* 0x0000040a020f7981 */ /* 0x000f28000c1e1100 */
[----:B----4-:R4:W-:Y:S04]  /*2ac0*/  STG.E.U8 desc[UR10][R4.64+0x4], R15 ;  /* 0x0000040f04007986 */ /* 0x0109e8000c10110a */
[----:B------:R-:W5:Y:S04]  /*2ad0*/  LDG.E.U8 R17, desc[UR10][R2.64+0x5] ;  /* 0x0000050a02117981 */ /* 0x000f68000c1e1100 */
[----:B-----5:R5:W-:Y:S04]  /*2ae0*/  STG.E.U8 desc[UR10][R4.64+0x5], R17 ;  /* 0x0000051104007986 */ /* 0x020be8000c10110a */
[----:B0-----:R-:W2:Y:S04]  /*2af0*/  LDG.E.U8 R7, desc[UR10][R2.64+0x6] ;  /* 0x0000060a02077981 */ /* 0x001ea8000c1e1100 */
[----:B--2---:R0:W-:Y:S04]  /*2b00*/  STG.E.U8 desc[UR10][R4.64+0x6], R7 ;  /* 0x0000060704007986 */ /* 0x0041e8000c10110a */
[----:B-1----:R-:W2:Y:S04]  /*2b10*/  LDG.E.U8 R9, desc[UR10][R2.64+0x7] ;  /* 0x0000070a02097981 */ /* 0x002ea8000c1e1100 */
[----:B--2---:R1:W-:Y:S04]  /*2b20*/  STG.E.U8 desc[UR10][R4.64+0x7], R9 ;  /* 0x0000070904007986 */ /* 0x0043e8000c10110a */
[----:B------:R-:W2:Y:S04]  /*2b30*/  LDG.E.U8 R11, desc[UR10][R2.64+0x8] ;  /* 0x0000080a020b7981 */ /* 0x000ea8000c1e1100 */
[----:B--2---:R2:W-:Y:S04]  /*2b40*/  STG.E.U8 desc[UR10][R4.64+0x8], R11 ;  /* 0x0000080b04007986 */ /* 0x0045e8000c10110a */
[----:B---3--:R-:W3:Y:S04]  /*2b50*/  LDG.E.U8 R13, desc[UR10][R2.64+0x9] ;  /* 0x0000090a020d7981 */ /* 0x008ee8000c1e1100 */
[----:B---3--:R3:W-:Y:S04]  /*2b60*/  STG.E.U8 desc[UR10][R4.64+0x9], R13 ;  /* 0x0000090d04007986 */ /* 0x0087e8000c10110a */
[----:B----4-:R-:W4:Y:S04]  /*2b70*/  LDG.E.U8 R15, desc[UR10][R2.64+0xa] ;  /* 0x00000a0a020f7981 */ /* 0x010f28000c1e1100 */
[----:B----4-:R4:W-:Y:S04]  /*2b80*/  STG.E.U8 desc[UR10][R4.64+0xa], R15 ;  /* 0x00000a0f04007986 */ /* 0x0109e8000c10110a */
[----:B-----5:R-:W5:Y:S04]  /*2b90*/  LDG.E.U8 R17, desc[UR10][R2.64+0xb] ;  /* 0x00000b0a02117981 */ /* 0x020f68000c1e1100 */
        /* <DEDUP_REMOVED lines=126> */
[----:B--2---:R-:W-:Y:S04]  /*3380*/  STG.E.U8 desc[UR10][R4.64+0x4a], R11 ;  /* 0x00004a0b04007986 */ /* 0x004fe8000c10110a */
[----:B---3--:R-:W2:Y:S04]  /*3390*/  LDG.E.U8 R13, desc[UR10][R2.64+0x4b] ;  /* 0x00004b0a020d7981 */ /* 0x008ea8000c1e1100 */
[----:B--2---:R-:W-:Y:S04]  /*33a0*/  STG.E.U8 desc[UR10][R4.64+0x4b], R13 ;  /* 0x00004b0d04007986 */ /* 0x004fe8000c10110a */
[----:B----4-:R-:W2:Y:S04]  /*33b0*/  LDG.E.U8 R15, desc[UR10][R2.64+0x4c] ;  /* 0x00004c0a020f7981 */ /* 0x010ea8000c1e1100 */
[----:B--2---:R-:W-:Y:S04]  /*33c0*/  STG.E.U8 desc[UR10][R4.64+0x4c], R15 ;  /* 0x00004c0f04007986 */ /* 0x004fe8000c10110a */
[----:B-----5:R-:W2:Y:S04]  /*33d0*/  LDG.E.U8 R17, desc[UR10][R2.64+0x4d] ;  /* 0x00004d0a02117981 */ /* 0x020ea8000c1e1100 */
[----:B--2---:R-:W-:Y:S04]  /*33e0*/  STG.E.U8 desc[UR10][R4.64+0x4d], R17 ;  /* 0x00004d1104007986 */ /* 0x004fe8000c10110a */
[----:B------:R-:W2:Y:S04]  /*33f0*/  LDG.E.U8 R19, desc[UR10][R2.64+0x4e] ;  /* 0x00004e0a02137981 */ /* 0x000ea8000c1e1100 */
[----:B--2---:R-:W-:Y:S04]  /*3400*/  STG.E.U8 desc[UR10][R4.64+0x4e], R19 ;  /* 0x00004e1304007986 */ /* 0x004fe8000c10110a */
[----:B------:R-:W2:Y:S01]  /*3410*/  LDG.E.U8 R21, desc[UR10][R2.64+0x4f] ;  /* 0x00004f0a02157981 */ /* 0x000ea2000c1e1100 */
[----:B0-----:R-:W0:Y:S01]  /*3420*/  LDC.64 R6, c[0x0][0x398] ;  /* 0x0000e600ff067b82 */ /* 0x001e220000000a00 */
[----:B------:R-:W-:-:S02]  /*3430*/  IMAD.MOV.U32 R0, RZ, RZ, 0x1 ;  /* 0x00000001ff007424 */ /* 0x000fc400078e00ff */
[----:B--2---:R-:W-:Y:S04]  /*3440*/  STG.E.U8 desc[UR10][R4.64+0x4f], R21 ;  /* 0x00004f1504007986 */ /* 0x004fe8000c10110a */
[----:B-1----:R1:W2:Y:S02]  /*3450*/  LDG.E.U8 R9, desc[UR10][R2.64+0x50] ;  /* 0x0000500a02097981 */ /* 0x0022a4000c1e1100 */
[----:B-1----:R-:W-:Y:S02]  /*3460*/  PRMT R3, R0, 0x7610, R3 ;  /* 0x0000761000037816 */ /* 0x002fe40000000003 */
[----:B--2---:R-:W-:Y:S04]  /*3470*/  STG.E.U8 desc[UR10][R4.64+0x50], R9 ;  /* 0x0000500904007986 */ /* 0x004fe8000c10110a */
[----:B0-----:R-:W-:Y:S01]  /*3480*/  STG.E.U8 desc[UR10][R6.64], R3 ;  /* 0x0000000306007986 */ /* 0x001fe2000c10110a */
[----:B------:R-:W-:Y:S05]  /*3490*/  EXIT ;  /* 0x000000000000794d */ /* 0x000fea0003800000 */
.L_x_67:
[----:B------:R-:W0:Y:S01]  /*34a0*/  LDCU.64 UR4, c[0x0][0x390] ;  /* 0x00007200ff0477ac */ /* 0x000e220008000a00 */
[----:B------:R-:W-:-:S04]  /*34b0*/  ISETP.NE.AND P0, PT, R4, 0x2, PT ;  /* 0x000000020400780c */ /* 0x000fc80003f05270 */
[----:B------:R-:W-:Y:S01]  /*34c0*/  ISETP.NE.OR P0, PT, R0, RZ, P0 ;  /* 0x000000ff0000720c */ /* 0x000fe20000705670 */
[----:B0-----:R-:W-:-:S06]  /*34d0*/  UIMAD.WIDE.U32 UR4, UR12, 0x4, UR4 ;  /* 0x000000040c0478a5 */ /* 0x001fcc000f8e0004 */
[----:B------:R-:W-:Y:S02]  /*34e0*/  IMAD.U32 R6, RZ, RZ, UR4 ;  /* 0x00000004ff067e24 */ /* 0x000fe4000f8e00ff */
[----:B------:R-:W-:-:S05]  /*34f0*/  IMAD.U32 R7, RZ, RZ, UR5 ;  /* 0x00000005ff077e24 */ /* 0x000fca000f8e00ff */
[----:B------:R0:W-:Y:S01]  /*3500*/  @!P0 STG.E desc[UR10][R6.64], RZ ;  /* 0x000000ff06008986 */ /* 0x0001e2000c10190a */
[----:B------:R-:W-:Y:S05]  /*3510*/  @!P0 EXIT ;  /* 0x000000000000894d */ /* 0x000fea0003800000 */
[----:B------:R-:W-:-:S13]  /*3520*/  ISETP.NE.AND P0, PT, R4, 0x1, PT ;  /* 0x000000010400780c */ /* 0x000fda0003f05270 */
[----:B------:R-:W-:Y:S05]  /*3530*/  @P0 EXIT ;  /* 0x000000000000094d */ /* 0x000fea0003800000 */
[----:B------:R-:W-:Y:S01]  /*3540*/  ISETP.NE.AND P1, PT, R0, RZ, PT ;  /* 0x000000ff0000720c */ /* 0x000fe20003f25270 */
[----:B------:R-:W-:Y:S05]  /*3550*/  WARPSYNC.ALL ;  /* 0x0000000000007948 */ /* 0x000fea0003800000 */
[----:B------:R-:W-:Y:S01]  /*3560*/  PRMT R4, R26, 0x9910, RZ ;  /* 0x000099101a047816 */ /* 0x000fe200000000ff */
[----:B------:R-:W-:Y:S03]  /*3570*/  BSSY.RECONVERGENT B0, `(.L_x_68) ;  /* 0x000002a000007945 */ /* 0x000fe60003800200 */
[----:B------:R-:W-:Y:S01]  /*3580*/  ISETP.NE.AND P0, PT, R4, RZ, PT ;  /* 0x000000ff0400720c */ /* 0x000fe20003f05270 */
[----:B------:R-:W-:-:S02]  /*3590*/  IMAD.MOV.U32 R4, RZ, RZ, RZ ;  /* 0x000000ffff047224 */ /* 0x000fc400078e00ff */
[----:B------:R-:W1:Y:S01]  /*35a0*/  @!P1 LDC R5, c[0x0][0x360] ;  /* 0x0000d800ff059b82 */ /* 0x000e620000000800 */
[----:B0-----:R-:W-:-:S05]  /*35b0*/  @!P1 IMAD.MOV.U32 R7, RZ, RZ, 0x9 ;  /* 0x00000009ff079424 */ /* 0x001fca00078e00ff */
[----:B------:R0:W-:Y:S04]  /*35c0*/  @!P1 STS [R20+0x3c], R7 ;  /* 0x00003c0714009388 */ /* 0x0001e80000000800 */
[----:B-1----:R0:W-:Y:S01]  /*35d0*/  @!P1 STS [R20+0x40], R5 ;  /* 0x0000400514009388 */ /* 0x0021e20000000800 */
[----:B------:R-:W-:Y:S06]  /*35e0*/  BAR.SYNC.DEFER_BLOCKING 0x0 ;  /* 0x0000000000007b1d */ /* 0x000fec0000010000 */
[----:B------:R-:W-:Y:S05]  /*35f0*/  @!P0 BRA `(.L_x_69) ;  /* 0x0000000000848947 */ /* 0x000fea0003800000 */
[----:B------:R-:W-:Y:S01]  /*3600*/  LOP3.LUT R4, RZ, R26, RZ, 0x33, !PT ;  /* 0x0000001aff047212 */ /* 0x000fe200078e33ff */
[----:B------:R-:W1:Y:S01]  /*3610*/  S2R R10, SR_LANEID ;  /* 0x00000000000a7919 */ /* 0x000e620000000000 */
[----:B------:R-:W-:Y:S02]  /*3620*/  VOTEU.ANY UR4, UPT, PT ;  /* 0x0000000000047886 */ /* 0x000fe400038e0100 */
[----:B------:R-:W-:Y:S01]  /*3630*/  LOP3.LUT R9, R4, 0xffff, RZ, 0xc0, !PT ;  /* 0x0000ffff04097812 */ /* 0x000fe200078ec0ff */
[----:B------:R-:W-:Y:S01]  /*3640*/  UFLO.U32 UR5, UR4 ;  /* 0x00000004000572bd */ /* 0x000fe200080e0000 */
[----:B------:R-:W-:Y:S01]  /*3650*/  LOP3.LUT R4, R26, 0x1, RZ, 0xc, !PT ;  /* 0x000000011a047812 */ /* 0x000fe200078e0cff */
[----:B------:R-:W-:Y:S01]  /*3660*/  UIADD3 UR4, UPT, UPT, UR8, 0x3c, URZ ;  /* 0x0000003c08047890 */ /* 0x000fe2000fffe0ff */
[--C-:B0-----:R-:W-:Y:S02]  /*3670*/  SHF.R.U32.HI R5, RZ, 0x1, R9.reuse ;  /* 0x00000001ff057819 */ /* 0x101fe40000011609 */
[----:B------:R-:W-:Y:S01]  /*3680*/  SHF.R.U32.HI R6, RZ, 0x2, R9 ;  /* 0x00000002ff067819 */ /* 0x000fe20000011609 */
[----:B------:R-:W-:Y:S01]  /*3690*/  ULEA UR4, UR9, UR4, 0x18 ;  /* 0x0000000409047291 */ /* 0x000fe2000f8ec0ff */
[----:B------:R-:W-:-:S02]  /*36a0*/  LOP3.LUT R5, R5, 0x1, RZ, 0xc0, !PT ;  /* 0x0000000105057812 */ /* 0x000fc400078ec0ff */
[----:B------:R-:W-:Y:S02]  /*36b0*/  LOP3.LUT R6, R6, 0x1, RZ, 0xc0, !PT ;  /* 0x0000000106067812 */ /* 0x000fe400078ec0ff */
[--C-:B------:R-:W-:Y:S02]  /*36c0*/  SHF.R.U32.HI R7, RZ, 0x3, R9.reuse ;  /* 0x00000003ff077819 */ /* 0x100fe40000011609 */
[----:B------:R-:W-:Y:S02]  /*36d0*/  SHF.R.U32.HI R8, RZ, 0x4, R9 ;  /* 0x00000004ff087819 */ /* 0x000fe40000011609 */
[----:B------:R-:W-:Y:S02]  /*36e0*/  IADD3 R4, PT, PT, R6, R5, R4 ;  /* 0x0000000506047210 */ /* 0x000fe40007ffe004 */
[----:B------:R-:W-:Y:S02]  /*36f0*/  LOP3.LUT R7, R7, 0x1, RZ, 0xc0, !PT ;  /* 0x0000000107077812 */ /* 0x000fe400078ec0ff */
[----:B------:R-:W-:-:S02]  /*3700*/  LOP3.LUT R8, R8, 0x1, RZ, 0xc0, !PT ;  /* 0x0000000108087812 */ /* 0x000fc400078ec0ff */
[--C-:B------:R-:W-:Y:S02]  /*3710*/  SHF.R.U32.HI R5, RZ, 0x5, R9.reuse ;  /* 0x00000005ff057819 */ /* 0x100fe40000011609 */
[--C-:B------:R-:W-:Y:S02]  /*3720*/  SHF.R.U32.HI R6, RZ, 0x6, R9.reuse ;  /* 0x00000006ff067819 */ /* 0x100fe40000011609 */
[----:B------:R-:W-:Y:S02]  /*3730*/  IADD3 R4, PT, PT, R8, R7, R4 ;  /* 0x0000000708047210 */ /* 0x000fe40007ffe004 */
[----:B------:R-:W-:Y:S02]  /*3740*/  LOP3.LUT R5, R5, 0x1, RZ, 0xc0, !PT ;  /* 0x0000000105057812 */ /* 0x000fe400078ec0ff */
[----:B------:R-:W-:Y:S02]  /*3750*/  LOP3.LUT R6, R6, 0x1, RZ, 0xc0, !PT ;  /* 0x0000000106067812 */ /* 0x000fe400078ec0ff */
[----:B------:R-:W-:-:S02]  /*3760*/  SHF.R.U32.HI R7, RZ, 0x8, R9 ;  /* 0x00000008ff077819 */ /* 0x000fc40000011609 */
[----:B------:R-:W-:Y:S02]  /*3770*/  IADD3 R5, PT, PT, R6, R5, R4 ;  /* 0x0000000506057210 */ /* 0x000fe40007ffe004 */
[----:B------:R-:W-:Y:S02]  /*3780*/  LOP3.LUT R4, R26, 0x80, RZ, 0xc, !PT ;  /* 0x000000801a047812 */ /* 0x000fe400078e0cff */
[----:B------:R-:W-:Y:S02]  /*3790*/  LOP3.LUT R7, R7, 0x1, RZ, 0xc0, !PT ;  /* 0x0000000107077812 */ /* 0x000fe400078ec0ff */
[----:B------:R-:W-:Y:S02]  /*37a0*/  LEA.HI R4, R4, R5, RZ, 0x19 ;  /* 0x0000000504047211 */ /* 0x000fe400078fc8ff */
[----:B-1----:R-:W-:-:S03]  /*37b0*/  ISETP.EQ.U32.AND P0, PT, R10, UR5, PT ;  /* 0x000000050a007c0c */ /* 0x002fc6000bf02070 */
[----:B------:R-:W-:-:S05]  /*37c0*/  IMAD.IADD R4, R4, 0x1, R7 ;  /* 0x0000000104047824 */ /* 0x000fca00078e0207 */
[----:B------:R-:W-:-:S04]  /*37d0*/  LOP3.LUT R4, R4, 0xff, RZ, 0xc0, !PT ;  /* 0x000000ff04047812 */ /* 0x000fc800078ec0ff */
[----:B------:R-:W-:-:S13]  /*37e0*/  CREDUX.MIN.S32 UR6, R4 ;  /* 0x00000000040672cc */ /* 0x000fda0000008200 */
[----:B------:R-:W-:-:S05]  /*37f0*/  IMAD.U32 R5, RZ, RZ, UR6 ;  /* 0x00000006ff057e24 */ /* 0x000fca000f8e00ff */
[----:B------:R1:W-:Y:S02]  /*3800*/  @P0 ATOMS.MIN.S32 RZ, [UR4], R5 ;  /* 0x00000005ffff098c */ /* 0x0003e40008800204 */
.L_x_69:
[----:B------:R-:W-:Y:S05]  /*3810*/  BSYNC.RECONVERGENT B0 ;  /* 0x0000000000007941 */ /* 0x000fea0003800200 */
.L_x_68:
[----:B------:R-:W-:Y:S06]  /*3820*/  BAR.SYNC.DEFER_BLOCKING 0x0 ;  /* 0x0000000000007b1d */ /* 0x000fec0000010000 */
[----:B------:R-:W-:Y:S01]  /*3830*/  BSSY.RECONVERGENT B0, `(.L_x_70) ;  /* 0x000000d000007945 */ /* 0x000fe20003800200 */
[----:B01----:R-:W0:Y:S02]  /*3840*/  LDS R5, [R20+0x3c] ;  /* 0x00003c0014057984 */ /* 0x003e240000000800 */
[----:B0-----:R-:W-:-:S13]  /*3850*/  ISETP.NE.AND P0, PT, R4, R5, PT ;  /* 0x000000050400720c */ /* 0x001fda0003f05270 */
[----:B------:R-:W-:Y:S05]  /*3860*/  @P0 BRA `(.L_x_71) ;  /* 0x0000000000240947 */ /* 0x000fea0003800000 */
[----:B------:R-:W0:Y:S01]  /*3870*/  S2R R4, SR_LANEID ;  /* 0x0000000000047919 */ /* 0x000e220000000000 */
[----:B------:R-:W-:Y:S01]  /*3880*/  VOTEU.ANY UR4, UPT, PT ;  /* 0x0000000000047886 */ /* 0x000fe200038e0100 */
[----:B------:R-:W-:Y:S01]  /*3890*/  CREDUX.MIN.S32 UR6, R0 ;  /* 0x00000000000672cc */ /* 0x000fe20000008200 */
[----:B------:R-:W-:Y:S02]  /*38a0*/  UFLO.U32 UR5, UR4 ;  /* 0x00000004000572bd */ /* 0x000fe400080e0000 */
[----:B------:R-:W-:-:S04]  /*38b0*/  UIADD3 UR4, UPT, UPT, UR8, 0x40, URZ ;  /* 0x0000004008047890 */ /* 0x000fc8000fffe0ff */
[----:B------:R-:W-:Y:S01]  /*38c0*/  ULEA UR4, UR9, UR4, 0x18 ;  /* 0x0000000409047291 */ /* 0x000fe2000f8ec0ff */
[----:B0-----:R-:W-:-:S05]  /*38d0*/  ISETP.EQ.U32.AND P0, PT, R4, UR5, PT ;  /* 0x0000000504007c0c */ /* 0x001fca000bf02070 */
[----:B------:R-:W-:-:S08]  /*38e0*/  IMAD.U32 R4, RZ, RZ, UR6 ;  /* 0x00000006ff047e24 */ /* 0x000fd0000f8e00ff */
[----:B------:R0:W-:Y:S02]  /*38f0*/  @P0 ATOMS.MIN.S32 RZ, [UR4], R4 ;  /* 0x00000004ffff098c */ /* 0x0001e40008800204 */
.L_x_71:
[----:B------:R-:W-:Y:S05]  /*3900*/  BSYNC.RECONVERGENT B0 ;  /* 0x0000000000007941 */ /* 0x000fea0003800200 */
.L_x_70:
[----:B------:R-:W-:Y:S06]  /*3910*/  BAR.SYNC.DEFER_BLOCKING 0x0 ;  /* 0x0000000000007b1d */ /* 0x000fec0000010000 */
[----:B------:R-:W-:Y:S01]  /*3920*/  BSSY.RECONVERGENT B0, `(.L_x_72) ;  /* 0x00006a0000007945 */ /* 0x000fe20003800200 */
[----:B------:R-:W1:Y:S02]  /*3930*/  LDS R5, [R20+0x40] ;  /* 0x0000400014057984 */ /* 0x000e640000000800 */
[----:B-1----:R-:W-:-:S13]  /*3940*/  ISETP.NE.AND P0, PT, R5, R0, PT ;  /* 0x000000000500720c */ /* 0x002fda0003f05270 */
[----:B------:R-:W-:Y:S05]  /*3950*/  @P0 BRA `(.L_x_73) ;  /* 0x0000006800700947 */ /* 0x000fea0003800000 */
[C---:B0-----:R-:W-:Y:S01]  /*3960*/  LOP3.LUT R4, R26.reuse, 0x1, RZ, 0xc0, !PT ;  /* 0x000000011a047812 */ /* 0x041fe200078ec0ff */
[----:B------:R-:W0:Y:S01]  /*3970*/  LDC R7, c[0x0][0x370] ;  /* 0x0000dc00ff077b82 */ /* 0x000e220000000800 */
[----:B------:R-:W-:Y:S01]  /*3980*/  IMAD.MOV.U32 R9, RZ, RZ, 0x1 ;  /* 0x00000001ff097424 */ /* 0x000fe200078e00ff */
[----:B------:R-:W-:Y:S01]  /*3990*/  LOP3.LUT R26, R26, 0xffff, RZ, 0xc0, !PT ;  /* 0x0000ffff1a1a7812 */ /* 0x000fe200078ec0ff */
[----:B------:R-:W-:Y:S01]  /*39a0*/  BSSY.RECONVERGENT B1, `(.L_x_74) ;  /* 0x00000d6000017945 */ /* 0x000fe20003800200 */
[----:B------:R-:W-:Y:S01]  /*39b0*/  ISETP.NE.U32.AND P1, PT, R4, 0x1, PT ;  /* 0x000000010400780c */ /* 0x000fe20003f25070 */
[----:B------:R-:W-:Y:S01]  /*39c0*/  IMAD.MOV.U32 R6, RZ, RZ, 0x1 ;  /* 0x00000001ff067424 */ /* 0x000fe200078e00ff */
[----:B------:R-:W-:-:S11]  /*39d0*/  LOP3.LUT P0, RZ, R26, 0x2, RZ, 0xc0, !PT ;  /* 0x000000021aff7812 */ /* 0x000fd6000780c0ff */
[----:B------:R1:W-:Y:S01]  /*39e0*/  @P1 STG.E.U8 desc[UR10][R18.64], R9 ;  /* 0x0000000912001986 */ /* 0x0003e2000c10110a */
[----:B------:R-:W-:Y:S02]  /*39f0*/  @P1 IMAD.MOV.U32 R6, RZ, RZ, 0x2 ;  /* 0x00000002ff061424 */ /* 0x000fe400078e00ff */
[----:B0-----:R-:W-:-:S04]  /*3a00*/  IMAD R5, R7, UR12, R0 ;  /* 0x0000000c07057c24 */ /* 0x001fc8000f8e0200 */
[----:B------:R-:W-:Y:S01]  /*3a10*/  VIADD R5, R5, 0x2 ;  /* 0x0000000205057836 */ /* 0x000fe20000000000 */
[----:B-1----:R-:W-:Y:S06]  /*3a20*/  @P0 BRA `(.L_x_75) ;  /* 0x0000000c00340947 */ /* 0x002fec0003800000 */
[----:B------:R-:W-:Y:S01]  /*3a30*/  LOP3.LUT P0, RZ, R26, 0x1, RZ, 0xc0, !PT ;  /* 0x000000011aff7812 */ /* 0x000fe2000780c0ff */
[----:B------:R-:W-:-:S12]  /*3a40*/  BSSY.RECONVERGENT B2, `(.L_x_76) ;  /* 0x00000ca000027945 */ /* 0x000fd80003800200 */
[----:B------:R-:W-:Y:S05]  /*3a50*/  @P0 BRA `(.L_x_77) ;  /* 0x0000000c00180947 */ /* 0x000fea0003800000 */
[----:B------:R-:W0:Y:S01]  /*3a60*/  LDC.64 R8, c[0x0][0x390] ;  /* 0x0000e400ff087b82 */ /* 0x000e220000000a00 */
[----:B------:R-:W-:Y:S02]  /*3a70*/  IMAD.MOV.U32 R14, RZ, RZ, RZ ;  /* 0x000000ffff0e7224 */ /* 0x000fe400078e00ff */
[----:B------:R-:W-:-:S05]  /*3a80*/  IMAD.MOV.U32 R15, RZ, RZ, R5 ;  /* 0x000000ffff0f7224 */ /* 0x000fca00078e0005 */
[----:B------:R-:W1:Y:S01]  /*3a90*/  LDC.64 R10, c[0x0][0x390] ;  /* 0x0000e400ff0a7b82 */ /* 0x000e620000000a00 */
[----:B0-----:R0:W5:Y:S04]  /*3aa0*/  ATOMG.E.CAS.STRONG.GPU PT, RZ, [R8], R14, R15 ;  /* 0x0000000e08ff73a9 */ /* 0x00116800001ee10f */
[----:B------:R-:W2:Y:S01]  /*3ab0*/  LDG.E R4, desc[UR10][R8.64] ;  /* 0x0000000a08047981 */ /* 0x000ea2000c1e1900 */
[----:B------:R-:W-:Y:S01]  /*3ac0*/  BSSY.RELIABLE B3, `(.L_x_78) ;  /* 0x0000012000037945 */ /* 0x000fe20003800100 */
[----:B------:R-:W-:Y:S02]  /*3ad0*/  CS2R R12, SRZ ;  /* 0x00000000000c7805 */ /* 0x000fe4000001ff00 */
[----:B--2---:R-:W-:-:S13]  /*3ae0*/  ISETP.NE.AND P0, PT, R4, R5, PT ;  /* 0x000000050400720c */ /* 0x004fda0003f05270 */
[----:B01----:R-:W-:Y:S05]  /*3af0*/  @!P0 BRA `(.L_x_79) ;  /* 0x0000000000388947 */ /* 0x003fea0003800000 */
[----:B------:R-:W-:Y:S01]  /*3b00*/  BSSY.RELIABLE B4, `(.L_x_79) ;  /* 0x000000d000047945 */ /* 0x000fe20003800100 */
.L_x_81:
[----:B------:R-:W-:-:S05]  /*3b10*/  VIADD R13, R13, 0x1 ;  /* 0x000000010d0d7836 */ /* 0x000fca0000000000 */
[----:B------:R-:W-:-:S13]  /*3b20*/  ISETP.NE.AND P0, PT, R13, R7, PT ;  /* 0x000000070d00720c */ /* 0x000fda0003f05270 */
[----:B------:R-:W-:Y:S05]  /*3b30*/  @!P0 BREAK.RELIABLE B4 ;  /* 0x0000000000048942 */ /* 0x000fea0003800100 */
[----:B------:R-:W-:Y:S05]  /*3b40*/  @!P0 BREAK.RELIABLE B3 ;  /* 0x0000000000038942 */ /* 0x000fea0003800100 */
[----:B------:R-:W-:Y:S05]  /*3b50*/  @!P0 BRA `(.L_x_80) ;  /* 0x0000000800e08947 */ /* 0x000fea0003800000 */
[----:B------:R-:W-:Y:S02]  /*3b60*/  IMAD.MOV.U32 R4, RZ, RZ, RZ ;  /* 0x000000ffff047224 */ /* 0x000fe400078e00ff */
[----:B------:R-:W-:-:S05]  /*3b70*/  IMAD.WIDE.U32 R8, R13, 0x4, R10 ;  /* 0x000000040d087825 */ /* 0x000fca00078e000a */
[----:B------:R0:W5:Y:S04]  /*3b80*/  ATOMG.E.CAS.STRONG.GPU PT, RZ, [R8], R4, R5 ;  /* 0x0000000408ff73a9 */ /* 0x00016800001ee105 */
[----:B------:R-:W2:Y:S01]  /*3b90*/  LDG.E R14, desc[UR10][R8.64] ;  /* 0x0000000a080e7981 */ /* 0x000ea2000c1e1900 */
[----:B------:R-:W-:Y:S01]  /*3ba0*/  VIADD R12, R12, 0x51 ;  /* 0x000000510c0c7836 */ /* 0x000fe20000000000 */
[----:B--2---:R-:W-:-:S13]  /*3bb0*/  ISETP.NE.AND P0, PT, R14, R5, PT ;  /* 0x000000050e00720c */ /* 0x004fda0003f05270 */
[----:B0-----:R-:W-:Y:S05]  /*3bc0*/  @P0 BRA `(.L_x_81) ;  /* 0xfffffffc00d00947 */ /* 0x001fea000383ffff */
[----:B------:R-:W-:Y:S05]  /*3bd0*/  BSYNC.RELIABLE B4 ;  /* 0x0000000000047941 */ /* 0x000fea0003800100 */
.L_x_79:
[----:B------:R-:W-:Y:S05]  /*3be0*/  BSYNC.RELIABLE B3 ;  /* 0x0000000000037941 */ /* 0x000fea0003800100 */
.L_x_78:
[----:B------:R-:W2:Y:S01]  /*3bf0*/  LDG.E.U8 R15, desc[UR10][R2.64] ;  /* 0x0000000a020f7981 */ /* 0x000ea2000c1e1100 */
[----:B------:R-:W0:Y:S02]  /*3c00*/  LDCU.64 UR4, c[0x0][0x380] ;  /* 0x00007000ff0477ac */ /* 0x000e240008000a00 */
[----:B0-----:R-:W-:-:S05]  /*3c10*/  IADD3 R10, P0, PT, R12, UR4, RZ ;  /* 0x000000040c0a7c10 */ /* 0x001fca000ff1e0ff */
[----:B------:R-:W-:-:S05]  /*3c20*/  IMAD.X R11, RZ, RZ, UR5, P0 ;  /* 0x00000005ff0b7e24 */ /* 0x000fca00080e06ff */
        /* <DEDUP_REMOVED lines=9> */
[----:B------:R-:W2:Y:S04]  /*3cc0*/  LDG.E.U8 R27, desc[UR10][R2.64+0x5] ;  /* 0x0000050a021b7981 */ /* 0x000ea8000c1e1100 */
[----:B--2---:R2:W-:Y:S04]  /*3cd0*/  STG.E.U8 desc[UR10][R10.64+0x5], R27 ;  /* 0x0000051b0a007986 */ /* 0x0045e8000c10110a */
[----:B0-----:R-:W3:Y:S04]  /*3ce0*/  LDG.E.U8 R15, desc[UR10][R2.64+0x6] ;  /* 0x0000060a020f7981 */ /* 0x001ee8000c1e1100 */
[----:B---3--:R0:W-:Y:S04]  /*3cf0*/  STG.E.U8 desc[UR10][R10.64+0x6], R15 ;  /* 0x0000060f0a007986 */ /* 0x0081e8000c10110a */
[----:B-1----:R-:W3:Y:S04]  /*3d00*/  LDG.E.U8 R17, desc[UR10][R2.64+0x7] ;  /* 0x0000070a02117981 */ /* 0x002ee8000c1e1100 */
[----:B---3--:R1:W-:Y:S04]  /*3d10*/  STG.E.U8 desc[UR10][R10.64+0x7], R17 ;  /* 0x000007110a007986 */ /* 0x0083e8000c10110a */
[----:B------:R-:W3:Y:S04]  /*3d20*/  LDG.E.U8 R21, desc[UR10][R2.64+0x8] ;  /* 0x0000080a02157981 */ /* 0x000ee8000c1e1100 */
[----:B---3--:R3:W-:Y:S04]  /*3d30*/  STG.E.U8 desc[UR10][R10.64+0x8], R21 ;  /* 0x000008150a007986 */ /* 0x0087e8000c10110a */
[----:B------:R-:W4:Y:S04]  /*3d40*/  LDG.E.U8 R23, desc[UR10][R2.64+0x9] ;  /* 0x0000090a02177981 */ /* 0x000f28000c1e1100 */
[----:B----4-:R4:W-:Y:S04]  /*3d50*/  STG.E.U8 desc[UR10][R10.64+0x9], R23 ;  /* 0x000009170a007986 */ /* 0x0109e8000c10110a */
[----:B------:R-:W2:Y:S04]  /*3d60*/  LDG.E.U8 R25, desc[UR10][R2.64+0xa] ;  /* 0x00000a0a02197981 */ /* 0x000ea8000c1e1100 */
[----:B--2---:R2:W-:Y:S04]  /*3d70*/  STG.E.U8 desc[UR10][R10.64+0xa], R25 ;  /* 0x00000a190a007986 */ /* 0x0045e8000c10110a */
[----:B------:R-:W3:Y:S04]  /*3d80*/  LDG.E.U8 R27, desc[UR10][R2.64+0xb] ;  /* 0x00000b0a021b7981 */ /* 0x000ee8000c1e1100 */
[----:B---3--:R3:W-:Y:S04]  /*3d90*/  STG.E.U8 desc[UR10][R10.64+0xb], R27 ;  /* 0x00000b1b0a007986 */ /* 0x0087e8000c10110a */
[----:B0-----:R-:W4:Y:S04]  /*3da0*/  LDG.E.U8 R15, desc[UR10][R2.64+0xc] ;  /* 0x00000c0a020f7981 */ /* 0x001f28000c1e1100 */
[----:B----4-:R0:W-:Y:S04]  /*3db0*/  STG.E.U8 desc[UR10][R10.64+0xc], R15 ;  /* 0x00000c0f0a007986 */ /* 0x0101e8000c10110a */
[----:B-1----:R-:W4:Y:S04]  /*3dc0*/  LDG.E.U8 R17, desc[UR10][R2.64+0xd] ;  /* 0x00000d0a02117981 */ /* 0x002f28000c1e1100 */
[----:B----4-:R1:W-:Y:S04]  /*3dd0*/  STG.E.U8 desc[UR10][R10.64+0xd], R17 ;  /* 0x00000d110a007986 */ /* 0x0103e8000c10110a */
[----:B------:R-:W4:Y:S04]  /*3de0*/  LDG.E.U8 R21, desc[UR10][R2.64+0xe] ;  /* 0x00000e0a02157981 */ /* 0x000f28000c1e1100 */
[----:B----4-:R4:W-:Y:S04]  /*3df0*/  STG.E.U8 desc[UR10][R10.64+0xe], R21 ;  /* 0x00000e150a007986 */ /* 0x0109e8000c10110a */
[----:B------:R-:W2:Y:S04]  /*3e00*/  LDG.E.U8 R23, desc[UR10][R2.64+0xf] ;  /* 0x00000f0a02177981 */ /* 0x000ea8000c1e1100 */
[----:B--2---:R2:W-:Y:S04]  /*3e10*/  STG.E.U8 desc[UR10][R10.64+0xf], R23 ;  /* 0x00000f170a007986 */ /* 0x0045e8000c10110a */
[----:B------:R-:W3:Y:S04]  /*3e20*/  LDG.E.U8 R25, desc[UR10][R2.64+0x10] ;  /* 0x0000100a02197981 */ /* 0x000ee8000c1e1100 */
[----:B---3--:R3:W-:Y:S04]  /*3e30*/  STG.E.U8 desc[UR10][R10.64+0x10], R25 ;  /* 0x000010190a007986 */ /* 0x0087e8000c10110a */
[----:B------:R-:W4:Y:S04]  /*3e40*/  LDG.E.U8 R27, desc[UR10][R2.64+0x11] ;  /* 0x0000110a021b7981 */ /* 0x000f28000c1e1100 */
[----:B----4-:R4:W-:Y:S04]  /*3e50*/  STG.E.U8 desc[UR10][R10.64+0x11], R27 ;  /* 0x0000111b0a007986 */ /* 0x0109e8000c10110a */
[----:B0-----:R-:W2:Y:S04]  /*3e60*/  LDG.E.U8 R15, desc[UR10][R2.64+0x12] ;  /* 0x0000120a020f7981 */ /* 0x001ea8000c1e1100 */
[----:B--2---:R0:W-:Y:S04]  /*3e70*/  STG.E.U8 desc[UR10][R10.64+0x12], R15 ;  /* 0x0000120f0a007986 */ /* 0x0041e8000c10110a */
[----:B-1----:R-:W2:Y:S04]  /*3e80*/  LDG.E.U8 R17, desc[UR10][R2.64+0x13] ;  /* 0x0000130a02117981 */ /* 0x002ea8000c1e1100 */
        /* <DEDUP_REMOVED lines=106> */
[----:B--2---:R-:W-:Y:S04]  /*4530*/  STG.E.U8 desc[UR10][R10.64+0x48], R15 ;  /* 0x0000480f0a007986 */ /* 0x004fe8000c10110a */
[----:B-1----:R-:W2:Y:S04]  /*4540*/  LDG.E.U8 R17, desc[UR10][R2.64+0x49] ;  /* 0x0000490a02117981 */ /* 0x002ea8000c1e1100 */
[----:B--2---:R0:W-:Y:S04]  /*4550*/  STG.E.U8 desc[UR10][R10.64+0x49], R17 ;  /* 0x000049110a007986 */ /* 0x0041e8000c10110a */
[----:B------:R-:W2:Y:S04]  /*4560*/  LDG.E.U8 R21, desc[UR10][R2.64+0x4a] ;  /* 0x00004a0a02157981 */ /* 0x000ea8000c1e1100 */
[----:B--2---:R1:W-:Y:S04]  /*4570*/  STG.E.U8 desc[UR10][R10.64+0x4a], R21 ;  /* 0x00004a150a007986 */ /* 0x0043e8000c10110a */
[----:B------:R-:W2:Y:S04]  /*4580*/  LDG.E.U8 R23, desc[UR10][R2.64+0x4b] ;  /* 0x00004b0a02177981 */ /* 0x000ea8000c1e1100 */
[----:B--2---:R2:W-:Y:S04]  /*4590*/  STG.E.U8 desc[UR10][R10.64+0x4b], R23 ;  /* 0x00004b170a007986 */ /* 0x0045e8000c10110a */
[----:B---3--:R-:W3:Y:S04]  /*45a0*/  LDG.E.U8 R25, desc[UR10][R2.64+0x4c] ;  /* 0x00004c0a02197981 */ /* 0x008ee8000c1e1100 */
[----:B---3--:R2:W-:Y:S04]  /*45b0*/  STG.E.U8 desc[UR10][R10.64+0x4c], R25 ;  /* 0x00004c190a007986 */ /* 0x0085e8000c10110a */
[----:B----4-:R-:W3:Y:S04]  /*45c0*/  LDG.E.U8 R27, desc[UR10][R2.64+0x4d] ;  /* 0x00004d0a021b7981 */ /* 0x010ee8000c1e1100 */
[----:B---3--:R2:W-:Y:S04]  /*45d0*/  STG.E.U8 desc[UR10][R10.64+0x4d], R27 ;  /* 0x00004d1b0a007986 */ /* 0x0085e8000c10110a */
[----:B------:R-:W3:Y:S04]  /*45e0*/  LDG.E.U8 R29, desc[UR10][R2.64+0x4e] ;  /* 0x00004e0a021d7981 */ /* 0x000ee8000c1e1100 */
[----:B---3--:R2:W-:Y:S04]  /*45f0*/  STG.E.U8 desc[UR10][R10.64+0x4e], R29 ;  /* 0x00004e1d0a007986 */ /* 0x0085e8000c10110a */
[----:B0-----:R-:W3:Y:S01]  /*4600*/  LDG.E.U8 R17, desc[UR10][R2.64+0x4f] ;  /* 0x00004f0a02117981 */ /* 0x001ee2000c1e1100 */
[----:B------:R-:W-:-:S05]  /*4610*/  IMAD R13, R13, 0x51, R0 ;  /* 0x000000510d0d7824 */ /* 0x000fca00078e0200 */
[----:B------:R-:W-:Y:S01]  /*4620*/  IADD3 R12, P0, PT, R13, UR4, RZ ;  /* 0x000000040d0c7c10 */ /* 0x000fe2000ff1e0ff */
[----:B---3--:R2:W-:Y:S04]  /*4630*/  STG.E.U8 desc[UR10][R10.64+0x4f], R17 ;  /* 0x00004f110a007986 */ /* 0x0085e8000c10110a */
[----:B------:R-:W3:Y:S01]  /*4640*/  LDG.E.U8 R15, desc[UR10][R2.64+0x50] ;  /* 0x0000500a020f7981 */ /* 0x000ee2000c1e1100 */
[----:B------:R-:W-:Y:S02]  /*4650*/  IMAD.MOV.U32 R4, RZ, RZ, 0x2 ;  /* 0x00000002ff047424 */ /* 0x000fe400078e00ff */
[----:B------:R-:W-:Y:S02]  /*4660*/  IMAD.X R13, RZ, RZ, UR5, P0 ;  /* 0x00000005ff0d7e24 */ /* 0x000fe400080e06ff */
[----:B-1----:R-:W-:Y:S01]  /*4670*/  IMAD.MOV.U32 R21, RZ, RZ, 0x1 ;  /* 0x00000001ff157424 */ /* 0x002fe200078e00ff */
[----:B---3--:R2:W-:Y:S04]  /*4680*/  STG.E.U8 desc[UR10][R10.64+0x50], R15 ;  /* 0x0000500f0a007986 */ /* 0x0085e8000c10110a */
[----:B------:R2:W-:Y:S04]  /*4690*/  STG.E.U8 desc[UR10][R12.64], R4 ;  /* 0x000000040c007986 */ /* 0x0005e8000c10110a */
[----:B------:R2:W-:Y:S01]  /*46a0*/  STG.E desc[UR10][R8.64], R21 ;  /* 0x0000001508007986 */ /* 0x0005e2000c10190a */
[----:B------:R-:W-:Y:S05]  /*46b0*/  BRA `(.L_x_80) ;  /* 0x0000000000087947 */ /* 0x000fea0003800000 */
.L_x_77:
[----:B------:R-:W-:-:S05]  /*46c0*/  IMAD.MOV.U32 R9, RZ, RZ, 0x2 ;  /* 0x00000002ff097424 */ /* 0x000fca00078e00ff */
[----:B------:R0:W-:Y:S02]  /*46d0*/  STG.E.U8 desc[UR10][R18.64], R9 ;  /* 0x0000000912007986 */ /* 0x0001e4000c10110a */
.L_x_80:
[----:B------:R-:W-:Y:S05]  /*46e0*/  BSYNC.RECONVERGENT B2 ;  /* 0x0000000000027941 */ /* 0x000fea0003800200 */
.L_x_76:
[----:B------:R-:W-:-:S07]  /*46f0*/  VIADD R6, R6, 0x1 ;  /* 0x0000000106067836 */ /* 0x000fce0000000000 */
.L_x_75:
[----:B------:R-:W-:Y:S05]  /*4700*/  BSYNC.RECONVERGENT B1 ;  /* 0x0000000000017941 */ /* 0x000fea0003800200 */
.L_x_74:
[----:B------:R-:W-:Y:S01]  /*4710*/  LOP3.LUT P0, RZ, R26, 0x4, RZ, 0xc0, !PT ;  /* 0x000000041aff7812 */ /* 0x000fe2000780c0ff */
[----:B------:R-:W-:-:S12]  /*4720*/  BSSY.RECONVERGENT B1, `(.L_x_82) ;  /* 0x00000d1000017945 */ /* 0x000fd80003800200 */
[----:B------:R-:W-:Y:S05]  /*4730*/  @P0 BRA `(.L_x_83) ;  /* 0x0000000c003c0947 */ /* 0x000fea0003800000 */
[----:B------:R-:W-:Y:S01]  /*4740*/  ISETP.NE.AND P0, PT, R6, 0x1, PT ;  /* 0x000000010600780c */ /* 0x000fe20003f05270 */
[----:B------:R-:W-:-:S12]  /*4750*/  BSSY.RECONVERGENT B2, `(.L_x_84) ;  /* 0x00000cc000027945 */ /* 0x000fd80003800200 */
[----:B------:R-:W-:Y:S05]  /*4760*/  @!P0 BRA `(.L_x_85) ;  /* 0x0000000c00208947 */ /* 0x000fea0003800000 */
[----:B0-2---:R-:W0:Y:S01]  /*4770*/  LDC.64 R8, c[0x0][0x390] ;  /* 0x0000e400ff087b82 */ /* 0x005e220000000a00 */
[----:B------:R-:W-:Y:S02]  /*4780*/  IMAD.MOV.U32 R14, RZ, RZ, RZ ;  /* 0x000000ffff0e7224 */ /* 0x000fe400078e00ff */
[----:B------:R-:W-:-:S05]  /*4790*/  IMAD.MOV.U32 R15, RZ, RZ, R5 ;  /* 0x000000ffff0f7224 */ /* 0x000fca00078e0005 */
[----:B------:R-:W1:Y:S01]  /*47a0*/  LDC.64 R10, c[0x0][0x390] ;  /* 0x0000e400ff0a7b82 */ /* 0x000e620000000a00 */
[----:B0-----:R0:W5:Y:S04]  /*47b0*/  ATOMG.E.CAS.STRONG.GPU PT, RZ, [R8], R14, R15 ;  /* 0x0000000e08ff73a9 */ /* 0x00116800001ee10f */
[----:B------:R-:W2:Y:S01]  /*47c0*/  LDG.E R4, desc[UR10][R8.64] ;  /* 0x0000000a08047981 */ /* 0x000ea2000c1e1900 */
[----:B------:R-:W-:Y:S01]  /*47d0*/  BSSY.RELIABLE B3, `(.L_x_86) ;  /* 0x0000014000037945 */ /* 0x000fe20003800100 */
[----:B------:R-:W-:Y:S01]  /*47e0*/  IMAD.MOV.U32 R13, RZ, RZ, RZ ;  /* 0x000000ffff0d7224 */ /* 0x000fe200078e00ff */
[----:B--2---:R-:W-:Y:S01]  /*47f0*/  ISETP.NE.AND P0, PT, R4, R5, PT ;  /* 0x000000050400720c */ /* 0x004fe20003f05270 */
[----:B------:R-:W-:-:S12]  /*4800*/  IMAD.MOV.U32 R4, RZ, RZ, RZ ;  /* 0x000000ffff047224 */ /* 0x000fd800078e00ff */
[----:B01----:R-:W-:Y:S05]  /*4810*/  @!P0 BRA `(.L_x_87) ;  /* 0x00000000003c8947 */ /* 0x003fea0003800000 */
[----:B------:R-:W-:Y:S01]  /*4820*/  BSSY.RELIABLE B4, `(.L_x_87) ;  /* 0x000000e000047945 */ /* 0x000fe20003800100 */
.L_x_89:
[----:B------:R-:W-:-:S05]  /*4830*/  VIADD R13, R13, 0x1 ;  /* 0x000000010d0d7836 */ /* 0x000fca0000000000 */
[----:B------:R-:W-:-:S13]  /*4840*/  ISETP.NE.AND P0, PT, R13, R7, PT ;  /* 0x000000070d00720c */ /* 0x000fda0003f05270 */
[----:B------:R-:W-:Y:S05]  /*4850*/  @!P0 BREAK.RELIABLE B4 ;  /* 0x0000000000048942 */ /* 0x000fea0003800100 */
[----:B------:R-:W-:Y:S05]  /*4860*/  @!P0 BREAK.RELIABLE B3 ;  /* 0x0000000000038942 */ /* 0x000fea0003800100 */
[----:B------:R-:W-:Y:S05]  /*4870*/  @!P0 BRA `(.L_x_88) ;  /* 0x0000000800e48947 */ /* 0x000fea0003800000 */
[----:B------:R-:W-:Y:S02]  /*4880*/  IMAD.MOV.U32 R14, RZ, RZ, RZ ;  /* 0x000000ffff0e7224 */ /* 0x000fe400078e00ff */
[----:B------:R-:W-:Y:S02]  /*4890*/  IMAD.MOV.U32 R15, RZ, RZ, R5 ;  /* 0x000000ffff0f7224 */ /* 0x000fe400078e0005 */
[----:B------:R-:W-:-:S05]  /*48a0*/  IMAD.WIDE.U32 R8, R13, 0x4, R10 ;  /* 0x000000040d087825 */ /* 0x000fca00078e000a */
[----:B------:R0:W5:Y:S04]  /*48b0*/  ATOMG.E.CAS.STRONG.GPU PT, RZ, [R8], R14, R15 ;  /* 0x0000000e08ff73a9 */ /* 0x00016800001ee10f */
[----:B------:R-:W2:Y:S01]  /*48c0*/  LDG.E R12, desc[UR10][R8.64] ;  /* 0x0000000a080c7981 */ /* 0x000ea2000c1e1900 */
[----:B------:R-:W-:Y:S01]  /*48d0*/  VIADD R4, R4, 0x51 ;  /* 0x0000005104047836 */ /* 0x000fe20000000000 */
[----:B--2---:R-:W-:-:S13]  /*48e0*/  ISETP.NE.AND P0, PT, R12, R5, PT ;  /* 0x000000050c00720c */ /* 0x004fda0003f05270 */
[----:B0-----:R-:W-:Y:S05]  /*48f0*/  @P0 BRA `(.L_x_89) ;  /* 0xfffffffc00cc0947 */ /* 0x001fea000383ffff */
[----:B------:R-:W-:Y:S05]  /*4900*/  BSYNC.RELIABLE B4 ;  /* 0x0000000000047941 */ /* 0x000fea0003800100 */
.L_x_87:
[----:B------:R-:W-:Y:S05]  /*4910*/  BSYNC.RELIABLE B3 ;  /* 0x0000000000037941 */ /* 0x000fea0003800100 */
.L_x_86:
        /* <DEDUP_REMOVED lines=173> */
.L_x_85:
[----:B0-2---:R-:W-:-:S05]  /*53f0*/  IMAD.MOV.U32 R9, RZ, RZ, 0x3 ;  /* 0x00000003ff097424 */ /* 0x005fca00078e00ff */
[----:B------:R0:W-:Y:S02]  /*5400*/  STG.E.U8 desc[UR10][R18.64], R9 ;  /* 0x0000000912007986 */ /* 0x0001e4000c10110a */
.L_x_88:
[----:B------:R-:W-:Y:S05]  /*5410*/  BSYNC.RECONVERGENT B2 ;  /* 0x0000000000027941 */ /* 0x000fea0003800200 */
.L_x_84:
[----:B------:R-:W-:-:S07]  /*5420*/  VIADD R6, R6, 0x1 ;  /* 0x0000000106067836 */ /* 0x000fce0000000000 */
.L_x_83:
[----:B------:R-:W-:Y:S05]  /*5430*/  BSYNC.RECONVERGENT B1 ;  /* 0x0000000000017941 */ /* 0x000fea0003800200 */
.L_x_82:
        /* <DEDUP_REMOVED lines=18> */
.L_x_97:
        /* <DEDUP_REMOVED lines=14> */
.L_x_95:
[----:B------:R-:W-:Y:S05]  /*5640*/  BSYNC.RELIABLE B3 ;  /* 0x0000000000037941 */ /* 0x000fea0003800100 */
.L_x_94:
        /* <DEDUP_REMOVED lines=173> */
.L_x_93:
[----:B0-2---:R-:W-:-:S05]  /*6120*/  IMAD.MOV.U32 R9, RZ, RZ, 0x4 ;  /* 0x00000004ff097424 */ /* 0x005fca00078e00ff */
[----:B------:R0:W-:Y:S02]  /*6130*/  STG.E.U8 desc[UR10][R18.64], R9 ;  /* 0x0000000912007986 */ /* 0x0001e4000c10110a */
.L_x_96:
[----:B------:R-:W-:Y:S05]  /*6140*/  BSYNC.RECONVERGENT B2 ;  /* 0x0000000000027941 */ /* 0x000fea0003800200 */
.L_x_92:
[----:B------:R-:W-:-:S07]  /*6150*/  VIADD R6, R6, 0x1 ;  /* 0x0000000106067836 */ /* 0x000fce0000000000 */
.L_x_91:
[----:B------:R-:W-:Y:S05]  /*6160*/  BSYNC.RECONVERGENT B1 ;  /* 0x0000000000017941 */ /* 0x000fea0003800200 */
.L_x_90:
        /* <DEDUP_REMOVED lines=18> */
.L_x_105:
        /* <DEDUP_REMOVED lines=14> */
.L_x_103:
[----:B------:R-:W-:Y:S05]  /*6370*/  BSYNC.RELIABLE B3 ;  /* 0x0000000000037941 */ /* 0x000fea0003800100 */
.L_x_102:
        /* <DEDUP_REMOVED lines=173> */
.L_x_101:
[----:B0-2---:R-:W-:-:S05]  /*6e50*/  IMAD.MOV.U32 R9, RZ, RZ, 0x5 ;  /* 0x00000005ff097424 */ /* 0x005fca00078e00ff */
[----:B------:R0:W-:Y:S02]  /*6e60*/  STG.E.U8 desc[UR10][R18.64], R9 ;  /* 0x0000000912007986 */ /* 0x0001e4000c10110a */
.L_x_104:
[----:B------:R-:W-:Y:S05]  /*6e70*/  BSYNC.RECONVERGENT B2 ;  /* 0x0000000000027941 */ /* 0x000fea0003800200 */
.L_x_100:
[----:B------:R-:W-:-:S07]  /*6e80*/  VIADD R6, R6, 0x1 ;  /* 0x0000000106067836 */ /* 0x000fce0000000000 */
.L_x_99:
[----:B------:R-:W-:Y:S05]  /*6e90*/  BSYNC.RECONVERGENT B1 ;  /* 0x0000000000017941 */ /* 0x000fea0003800200 */
.L_x_98:
        /* <DEDUP_REMOVED lines=18> */
.L_x_113:
        /* <DEDUP_REMOVED lines=14> */
.L_x_111:
[----:B------:R-:W-:Y:S05]  /*70a0*/  BSYNC.RELIABLE B3 ;  /* 0x0000000000037941 */ /* 0x000fea0003800100 */
.L_x_110:
        /* <DEDUP_REMOVED lines=173> */
.L_x_109:
[----:B0-2---:R-:W-:-:S05]  /*7b80*/  IMAD.MOV.U32 R9, RZ, RZ, 0x6 ;  /* 0x00000006ff097424 */ /* 0x005fca00078e00ff */
[----:B------:R0:W-:Y:S02]  /*7b90*/  STG.E.U8 desc[UR10][R18.64], R9 ;  /* 0x0000000912007986 */ /* 0x0001e4000c10110a */
.L_x_112:
[----:B------:R-:W-:Y:S05]  /*7ba0*/  BSYNC.RECONVERGENT B2 ;  /* 0x0000000000027941 */ /* 0x000fea0003800200 */
.L_x_108:
[----:B------:R-:W-:-:S07]  /*7bb0*/  VIADD R6, R6, 0x1 ;  /* 0x0000000106067836 */ /* 0x000fce0000000000 */
.L_x_107:
[----:B------:R-:W-:Y:S05]  /*7bc0*/  BSYNC.RECONVERGENT B1 ;  /* 0x0000000000017941 */ /* 0x000fea0003800200 */
.L_x_106:
        /* <DEDUP_REMOVED lines=18> */
.L_x_121:
        /* <DEDUP_REMOVED lines=14> */
.L_x_119:
[----:B------:R-:W-:Y:S05]  /*7dd0*/  BSYNC.RELIABLE B3 ;  /* 0x0000000000037941 */ /* 0x000fea0003800100 */
.L_x_118:
        /* <DEDUP_REMOVED lines=173> */
.L_x_117:
[----:B0-2---:R-:W-:-:S05]  /*88b0*/  IMAD.MOV.U32 R9, RZ, RZ, 0x7 ;  /* 0x00000007ff097424 */ /* 0x005fca00078e00ff */
[----:B------:R0:W-:Y:S02]  /*88c0*/  STG.E.U8 desc[UR10][R18.64], R9 ;  /* 0x0000000912007986 */ /* 0x0001e4000c10110a */
.L_x_120:
[----:B------:R-:W-:Y:S05]  /*88d0*/  BSYNC.RECONVERGENT B2 ;  /* 0x0000000000027941 */ /* 0x000fea0003800200 */
.L_x_116:
[----:B------:R-:W-:-:S07]  /*88e0*/  VIADD R6, R6, 0x1 ;  /* 0x0000000106067836 */ /* 0x000fce0000000000 */
.L_x_115:
[----:B------:R-:W-:Y:S05]  /*88f0*/  BSYNC.RECONVERGENT B1 ;  /* 0x0000000000017941 */ /* 0x000fea0003800200 */
.L_x_114:
        /* <DEDUP_REMOVED lines=18> */
.L_x_129:
        /* <DEDUP_REMOVED lines=14> */
.L_x_127:
[----:B------:R-:W-:Y:S05]  /*8b00*/  BSYNC.RELIABLE B3 ;  /* 0x0000000000037941 */ /* 0x000fea0003800100 */
.L_x_126:
        /* <DEDUP_REMOVED lines=173> */
.L_x_125:
[----:B0-2---:R-:W-:-:S05]  /*95e0*/  IMAD.MOV.U32 R9, RZ, RZ, 0x8 ;  /* 0x00000008ff097424 */ /* 0x005fca00078e00ff */
[----:B------:R0:W-:Y:S02]  /*95f0*/  STG.E.U8 desc[UR10][R18.64], R9 ;  /* 0x0000000912007986 */ /* 0x0001e4000c10110a */
.L_x_128:
[----:B------:R-:W-:Y:S05]  /*9600*/  BSYNC.RECONVERGENT B2 ;  /* 0x0000000000027941 */ /* 0x000fea0003800200 */
.L_x_124:
[----:B------:R-:W-:-:S07]  /*9610*/  VIADD R6, R6, 0x1 ;  /* 0x0000000106067836 */ /* 0x000fce0000000000 */
.L_x_123:
[----:B------:R-:W-:Y:S05]  /*9620*/  BSYNC.RECONVERGENT B1 ;  /* 0x0000000000017941 */ /* 0x000fea0003800200 */
.L_x_122:
[----:B------:R-:W-:-:S13]  /*9630*/  LOP3.LUT P0, RZ, R26, 0x100, RZ, 0xc0, !PT ;  /* 0x000001001aff7812 */ /* 0x000fda000780c0ff */
[----:B------:R-:W-:Y:S05]  /*9640*/  @P0 BRA `(.L_x_73) ;  /* 0x0000000c00340947 */ /* 0x000fea0003800000 */
[----:B------:R-:W-:-:S13]  /*9650*/  ISETP.NE.AND P0, PT, R6, 0x1, PT ;  /* 0x000000010600780c */ /* 0x000fda0003f05270 */
        /* <DEDUP_REMOVED lines=13> */
.L_x_133:
        /* <DEDUP_REMOVED lines=14> */
.L_x_132:
[----:B------:R-:W-:Y:S05]  /*9810*/  BSYNC.RELIABLE B1 ;  /* 0x0000000000017941 */ /* 0x000fea0003800100 */
.L_x_131:
        /* <DEDUP_REMOVED lines=155> */
[----:B---3--:R-:W2:Y:S04]  /*a1d0*/  LDG.E.U8 R19, desc[UR10][R2.64+0x4c] ;  /* 0x00004c0a02137981 */ /* 0x008ea8000c1e1100 */
[----:B--2---:R1:W-:Y:S04]  /*a1e0*/  STG.E.U8 desc[UR10][R4.64+0x4c], R19 ;  /* 0x00004c1304007986 */ /* 0x0043e8000c10110a */
[----:B----4-:R-:W2:Y:S04]  /*a1f0*/  LDG.E.U8 R21, desc[UR10][R2.64+0x4d] ;  /* 0x00004d0a02157981 */ /* 0x010ea8000c1e1100 */
[----:B--2---:R1:W-:Y:S04]  /*a200*/  STG.E.U8 desc[UR10][R4.64+0x4d], R21 ;  /* 0x00004d1504007986 */ /* 0x0043e8000c10110a */
[----:B------:R-:W2:Y:S04]  /*a210*/  LDG.E.U8 R23, desc[UR10][R2.64+0x4e] ;  /* 0x00004e0a02177981 */ /* 0x000ea8000c1e1100 */
[----:B--2---:R1:W-:Y:S04]  /*a220*/  STG.E.U8 desc[UR10][R4.64+0x4e], R23 ;  /* 0x00004e1704007986 */ /* 0x0043e8000c10110a */
[----:B------:R-:W2:Y:S01]  /*a230*/  LDG.E.U8 R25, desc[UR10][R2.64+0x4f] ;  /* 0x00004f0a02197981 */ /* 0x000ea2000c1e1100 */
[----:B------:R-:W-:-:S05]  /*a240*/  IMAD R0, R11, 0x51, R0 ;  /* 0x000000510b007824 */ /* 0x000fca00078e0200 */
[----:B------:R-:W-:Y:S01]  /*a250*/  IADD3 R6, P0, PT, R0, UR4, RZ ;  /* 0x0000000400067c10 */ /* 0x000fe2000ff1e0ff */
[----:B------:R-:W-:Y:S01]  /*a260*/  IMAD.MOV.U32 R0, RZ, RZ, 0x9 ;  /* 0x00000009ff007424 */ /* 0x000fe200078e00ff */
[----:B--2---:R1:W-:Y:S04]  /*a270*/  STG.E.U8 desc[UR10][R4.64+0x4f], R25 ;  /* 0x00004f1904007986 */ /* 0x0043e8000c10110a */
[----:B0-----:R0:W2:Y:S01]  /*a280*/  LDG.E.U8 R13, desc[UR10][R2.64+0x50] ;  /* 0x0000500a020d7981 */ /* 0x0010a2000c1e1100 */
[----:B------:R-:W-:Y:S02]  /*a290*/  IMAD.X R7, RZ, RZ, UR5, P0 ;  /* 0x00000005ff077e24 */ /* 0x000fe400080e06ff */
[----:B------:R-:W-:Y:S01]  /*a2a0*/  IMAD.MOV.U32 R11, RZ, RZ, 0x1 ;  /* 0x00000001ff0b7424 */ /* 0x000fe200078e00ff */
[----:B0-----:R-:W-:Y:S01]  /*a2b0*/  PRMT R3, R0, 0x7610, R3 ;  /* 0x0000761000037816 */ /* 0x001fe20000000003 */
[----:B--2---:R1:W-:Y:S04]  /*a2c0*/  STG.E.U8 desc[UR10][R4.64+0x50], R13 ;  /* 0x0000500d04007986 */ /* 0x0043e8000c10110a */
[----:B------:R1:W-:Y:S04]  /*a2d0*/  STG.E.U8 desc[UR10][R6.64], R3 ;  /* 0x0000000306007986 */ /* 0x0003e8000c10110a */
[----:B------:R1:W-:Y:S01]  /*a2e0*/  STG.E desc[UR10][R8.64], R11 ;  /* 0x0000000b08007986 */ /* 0x0003e2000c10190a */
[----:B------:R-:W-:Y:S05]  /*a2f0*/  BRA `(.L_x_73) ;  /* 0x0000000000087947 */ /* 0x000fea0003800000 */
.L_x_130:
[----:B0-2---:R-:W-:-:S05]  /*a300*/  IMAD.MOV.U32 R9, RZ, RZ, 0x9 ;  /* 0x00000009ff097424 */ /* 0x005fca00078e00ff */
[----:B------:R1:W-:Y:S02]  /*a310*/  STG.E.U8 desc[UR10][R18.64], R9 ;  /* 0x0000000912007986 */ /* 0x0003e4000c10110a */
.L_x_73:
[----:B------:R-:W-:Y:S05]  /*a320*/  BSYNC.RECONVERGENT B0 ;  /* 0x0000000000007941 */ /* 0x000fea0003800200 */
.L_x_72:
[----:B------:R-:W-:Y:S05]  /*a330*/  WARPSYNC.ALL ;  /* 0x0000000000007948 */ /* 0x000fea0003800000 */
[----:B------:R-:W-:Y:S06]  /*a340*/  BAR.SYNC.DEFER_BLOCKING 0x0 ;  /* 0x0000000000007b1d */ /* 0x000fec0000010000 */
[----:B------:R-:W-:Y:S05]  /*a350*/  EXIT ;  /* 0x000000000000794d */ /* 0x000fea0003800000 */
.L_x_134:
[----:B------:R-:W-:-:S00]  /*a360*/  BRA `(.L_x_134) ;  /* 0xfffffffc00fc7947 */ /* 0x000fc0000383ffff */
[----:B------:R-:W-:-:S00]  /*a370*/  NOP ;  /* 0x0000000000007918 */ /* 0x000fc00000000000 */
        /* <DEDUP_REMOVED lines=8> */
.L_x_135:


//--------------------- .nv.shared._Z10fillSudokuPhS_PjPb --------------------------
	.section	.nv.shared._Z10fillSudokuPhS_PjPb,"aw",@nobits
	.sectionflags	@""
	.align	4
.nv.shared._Z10fillSudokuPhS_PjPb:
	.zero		1092


//--------------------- .nv.shared.reserved.0     --------------------------
	.section	.nv.shared.reserved.0,"aw",@nobits
	.weak		__nv_reservedSMEM_offset_0_alias
	.size		__nv_reservedSMEM_offset_0_alias, 0, 64
	.other		__nv_reservedSMEM_offset_0_alias,@"STO_CUDA_RESERVED_SHARED STV_DEFAULT"
__nv_reservedSMEM_offset_0_alias:
	.zero		0
	.zero		64


//--------------------- .nv.constant0._Z10fillSudokuPhS_PjPb --------------------------
	.section	.nv.constant0._Z10fillSudokuPhS_PjPb,"a",@progbits
	.sectionflags	@""
	.align	4
.nv.constant0._Z10fillSudokuPhS_PjPb:
	.zero		928


//--------------------- SYMBOLS --------------------------

	.type		.nv.reservedSmem.offset0,@object
	.size		.nv.reservedSmem.offset0,0x4
	.type		.nv.reservedSmem.cap,@object
	.size		.nv.reservedSmem.cap,0x4
